def attn_fwd(
    Q,
    K,
    V,
    Out,
    Lse,
    sm_scale,
    stride_qz,
    stride_qh,
    stride_qm,
    stride_qk,
    stride_kz,
    stride_kh,
    stride_kn,
    stride_kk,
    stride_vz,
    stride_vh,
    stride_vn,
    stride_vk,
    stride_oz,
    stride_oh,
    stride_om,
    stride_ok,
    seqlen_q,
    seqlen_k,
    BLOCK_M: tl.constexpr,
    BLOCK_N: tl.constexpr,
    HEAD_DIM: tl.constexpr,
    CAUSAL: tl.constexpr,
):
    start_m = tl.program_id(0)
    off_hz = tl.program_id(1)
    q_off = off_hz * stride_qh
    k_off = off_hz * stride_kh
    v_off = off_hz * stride_vh
    offs_m = start_m * BLOCK_M + tl.arange(0, BLOCK_M)
    offs_d = tl.arange(0, HEAD_DIM)
    offs_n = tl.arange(0, BLOCK_N)
    q_ptrs = Q + q_off + offs_m[:, None] * stride_qm + offs_d[None, :] * stride_qk
    k_ptrs = K + k_off + offs_d[:, None] * stride_kk + offs_n[None, :] * stride_kn
    v_ptrs = V + v_off + offs_n[:, None] * stride_vn + offs_d[None, :] * stride_vk
    m_i = tl.full([BLOCK_M], float("-inf"), dtype=tl.float32)
    l_i = tl.zeros([BLOCK_M], dtype=tl.float32) + 1.0
    acc = tl.zeros([BLOCK_M, HEAD_DIM], dtype=tl.float32)
    q = tl.load(q_ptrs)
    acc, l_i, m_i = _attn_fwd_inner(
        acc,
        l_i,
        m_i,
        q,
        k_ptrs,
        v_ptrs,
        sm_scale,
        stride_kn,
        stride_vn,
        start_m,
        seqlen_k,
        BLOCK_M,
        BLOCK_N,
        HEAD_DIM,
        CAUSAL,
    )
    acc = acc / l_i[:, None]
    lse = m_i + tl.math.log2(l_i) / 1.4426950408889634
    o_ptrs = (
        Out
        + off_hz * stride_oh
        + offs_m[:, None] * stride_om
        + offs_d[None, :] * stride_ok
    )
    tl.store(o_ptrs, acc.to(Out.dtype.element_ty))
    tl.store(Lse + off_hz * seqlen_q + offs_m, lse)

# config = {"BLOCK_M": 64, "BLOCK_N": 128, "HEAD_DIM": 64, "arch": "sm_80", "causal": true, "dtype": "fp16", "num_stages": 2, "num_warps": 4}
# arch = sm_80


// ===== COMPILED SASS (sm_80) =====

	.target	sm_80

	.elftype	@"ET_EXEC"


//--------------------- .note.nv.tkinfo           --------------------------
	.section	.note.nv.tkinfo,"",@"SHT_NOTE"
	.sectionflags	@"SHF_NOTE_NV_TKINFO"
	.tkinfo
        /*0018*/ 	.word	0x00000002
        /*0030*/ 	.string	""
        /*0030*/ 	.string	"ptxas"
        /*0030*/ 	.string	"Cuda compilation tools, release 13.0, V13.0.88"
        /*0030*/ 	.string	"Build cuda_13.0.r13.0/compiler.36424714_0"
        /*0030*/ 	.string	"-v  -suppress-debug-info  -lineinfo  -arch sm_80 "



//--------------------- .note.nv.cuinfo           --------------------------
	.section	.note.nv.cuinfo,"",@"SHT_NOTE"
	.sectionflags	@"SHF_NOTE_NV_CUINFO"
        /*0018*/ 	.short	0x0002
        /*001a*/ 	.short	0x0050
        /*001c*/ 	.short	0x0082
	.zero		2


//--------------------- .nv.info                  --------------------------
	.section	.nv.info,"",@"SHT_CUDA_INFO"
	.align	4


	//----- nvinfo : EIATTR_REGCOUNT
	.align		4
        /*0000*/ 	.byte	0x04, 0x2f
        /*0002*/ 	.short	(.L_2 - .L_1)
	.align		4
.L_1:
        /*0004*/ 	.word	index@(attn_fwd)
        /*0008*/ 	.word	0x000000ff


	//----- nvinfo : EIATTR_FRAME_SIZE
	.align		4
.L_2:
        /*000c*/ 	.byte	0x04, 0x11
        /*000e*/ 	.short	(.L_4 - .L_3)
	.align		4
.L_3:
        /*0010*/ 	.word	index@(attn_fwd)
        /*0014*/ 	.word	0x000002e8


	//----- nvinfo : EIATTR_MIN_STACK_SIZE
	.align		4
.L_4:
        /*0018*/ 	.byte	0x04, 0x12
        /*001a*/ 	.short	(.L_6 - .L_5)
	.align		4
.L_5:
        /*001c*/ 	.word	index@(attn_fwd)
        /*0020*/ 	.word	0x000002e8
.L_6:


//--------------------- .nv.info.attn_fwd         --------------------------
	.section	.nv.info.attn_fwd,"",@"SHT_CUDA_INFO"
	.sectionflags	@""
	.align	4


	//----- nvinfo : EIATTR_CUDA_API_VERSION
	.align		4
        /*0000*/ 	.byte	0x04, 0x37
        /*0002*/ 	.short	(.L_8 - .L_7)
.L_7:
        /*0004*/ 	.word	0x00000082


	//----- nvinfo : EIATTR_SW2861232_WAR
	.align		4
.L_8:
        /*0008*/ 	.byte	0x01, 0x35
	.zero		2


	//----- nvinfo : EIATTR_PARAM_CBANK
	.align		4
        /*000c*/ 	.byte	0x04, 0x0a
        /*000e*/ 	.short	(.L_10 - .L_9)
	.align		4
.L_9:
        /*0010*/ 	.word	index@(.nv.constant0.attn_fwd)
        /*0014*/ 	.short	0x0160
        /*0016*/ 	.short	0x0088


	//----- nvinfo : EIATTR_CBANK_PARAM_SIZE
	.align		4
.L_10:
        /*0018*/ 	.byte	0x03, 0x19
        /*001a*/ 	.short	0x0088


	//----- nvinfo : EIATTR_KPARAM_INFO
	.align		4
        /*001c*/ 	.byte	0x04, 0x17
        /*001e*/ 	.short	(.L_12 - .L_11)
.L_11:
        /*0020*/ 	.word	0x00000000
        /*0024*/ 	.short	0x0019
        /*0026*/ 	.short	0x0080
        /*0028*/ 	.byte	0x00, 0xf4, 0x21, 0x00


	//----- nvinfo : EIATTR_KPARAM_INFO
	.align		4
.L_12:
        /*002c*/ 	.byte	0x04, 0x17
        /*002e*/ 	.short	(.L_14 - .L_13)
.L_13:
        /*0030*/ 	.word	0x00000000
        /*0034*/ 	.short	0x0018
        /*0036*/ 	.short	0x0078
        /*0038*/ 	.byte	0x00, 0xf4, 0x21, 0x00


	//----- nvinfo : EIATTR_KPARAM_INFO
	.align		4
.L_14:
        /*003c*/ 	.byte	0x04, 0x17
        /*003e*/ 	.short	(.L_16 - .L_15)
.L_15:
        /*0040*/ 	.word	0x00000000
        /*0044*/ 	.short	0x0017
        /*0046*/ 	.short	0x0070
        /*0048*/ 	.byte	0x00, 0xf0, 0x11, 0x00


	//----- nvinfo : EIATTR_KPARAM_INFO
	.align		4
.L_16:
        /*004c*/ 	.byte	0x04, 0x17
        /*004e*/ 	.short	(.L_18 - .L_17)
.L_17:
        /*0050*/ 	.word	0x00000000
        /*0054*/ 	.short	0x0016
        /*0056*/ 	.short	0x006c
        /*0058*/ 	.byte	0x00, 0xf0, 0x11, 0x00


	//----- nvinfo : EIATTR_KPARAM_INFO
	.align		4
.L_18:
        /*005c*/ 	.byte	0x04, 0x17
        /*005e*/ 	.short	(.L_20 - .L_19)
.L_19:
        /*0060*/ 	.word	0x00000000
        /*0064*/ 	.short	0x0015
        /*0066*/ 	.short	0x0068
        /*0068*/ 	.byte	0x00, 0xf0, 0x11, 0x00


	//----- nvinfo : EIATTR_KPARAM_INFO
	.align		4
.L_20:
        /*006c*/ 	.byte	0x04, 0x17
        /*006e*/ 	.short	(.L_22 - .L_21)
.L_21:
        /*0070*/ 	.word	0x00000000
        /*0074*/ 	.short	0x0014
        /*0076*/ 	.short	0x0064
        /*0078*/ 	.byte	0x00, 0xf0, 0x11, 0x00


	//----- nvinfo : EIATTR_KPARAM_INFO
	.align		4
.L_22:
        /*007c*/ 	.byte	0x04, 0x17
        /*007e*/ 	.short	(.L_24 - .L_23)
.L_23:
        /*0080*/ 	.word	0x00000000
        /*0084*/ 	.short	0x0013
        /*0086*/ 	.short	0x0060
        /*0088*/ 	.byte	0x00, 0xf0, 0x11, 0x00


	//----- nvinfo : EIATTR_KPARAM_INFO
	.align		4
.L_24:
        /*008c*/ 	.byte	0x04, 0x17
        /*008e*/ 	.short	(.L_26 - .L_25)
.L_25:
        /*0090*/ 	.word	0x00000000
        /*0094*/ 	.short	0x0012
        /*0096*/ 	.short	0x005c
        /*0098*/ 	.byte	0x00, 0xf0, 0x11, 0x00


	//----- nvinfo : EIATTR_KPARAM_INFO
	.align		4
.L_26:
        /*009c*/ 	.byte	0x04, 0x17
        /*009e*/ 	.short	(.L_28 - .L_27)
.L_27:
        /*00a0*/ 	.word	0x00000000
        /*00a4*/ 	.short	0x0011
        /*00a6*/ 	.short	0x0058
        /*00a8*/ 	.byte	0x00, 0xf0, 0x11, 0x00


	//----- nvinfo : EIATTR_KPARAM_INFO
	.align		4
.L_28:
        /*00ac*/ 	.byte	0x04, 0x17
        /*00ae*/ 	.short	(.L_30 - .L_29)
.L_29:
        /*00b0*/ 	.word	0x00000000
        /*00b4*/ 	.short	0x0010
        /*00b6*/ 	.short	0x0054
        /*00b8*/ 	.byte	0x00, 0xf0, 0x11, 0x00


	//----- nvinfo : EIATTR_KPARAM_INFO
	.align		4
.L_30:
        /*00bc*/ 	.byte	0x04, 0x17
        /*00be*/ 	.short	(.L_32 - .L_31)
.L_31:
        /*00c0*/ 	.word	0x00000000
        /*00c4*/ 	.short	0x000f
        /*00c6*/ 	.short	0x0050
        /*00c8*/ 	.byte	0x00, 0xf0, 0x11, 0x00


	//----- nvinfo : EIATTR_KPARAM_INFO
	.align		4
.L_32:
        /*00cc*/ 	.byte	0x04, 0x17
        /*00ce*/ 	.short	(.L_34 - .L_33)
.L_33:
        /*00d0*/ 	.word	0x00000000
        /*00d4*/ 	.short	0x000e
        /*00d6*/ 	.short	0x004c
        /*00d8*/ 	.byte	0x00, 0xf0, 0x11, 0x00


	//----- nvinfo : EIATTR_KPARAM_INFO
	.align		4
.L_34:
        /*00dc*/ 	.byte	0x04, 0x17
        /*00de*/ 	.short	(.L_36 - .L_35)
.L_35:
        /*00e0*/ 	.word	0x00000000
        /*00e4*/ 	.short	0x000d
        /*00e6*/ 	.short	0x0048
        /*00e8*/ 	.byte	0x00, 0xf0, 0x11, 0x00


	//----- nvinfo : EIATTR_KPARAM_INFO
	.align		4
.L_36:
        /*00ec*/ 	.byte	0x04, 0x17
        /*00ee*/ 	.short	(.L_38 - .L_37)
.L_37:
        /*00f0*/ 	.word	0x00000000
        /*00f4*/ 	.short	0x000c
        /*00f6*/ 	.short	0x0044
        /*00f8*/ 	.byte	0x00, 0xf0, 0x11, 0x00


	//----- nvinfo : EIATTR_KPARAM_INFO
	.align		4
.L_38:
        /*00fc*/ 	.byte	0x04, 0x17
        /*00fe*/ 	.short	(.L_40 - .L_39)
.L_39:
        /*0100*/ 	.word	0x00000000
        /*0104*/ 	.short	0x000b
        /*0106*/ 	.short	0x0040
        /*0108*/ 	.byte	0x00, 0xf0, 0x11, 0x00


	//----- nvinfo : EIATTR_KPARAM_INFO
	.align		4
.L_40:
        /*010c*/ 	.byte	0x04, 0x17
        /*010e*/ 	.short	(.L_42 - .L_41)
.L_41:
        /*0110*/ 	.word	0x00000000
        /*0114*/ 	.short	0x000a
        /*0116*/ 	.short	0x003c
        /*0118*/ 	.byte	0x00, 0xf0, 0x11, 0x00


	//----- nvinfo : EIATTR_KPARAM_INFO
	.align		4
.L_42:
        /*011c*/ 	.byte	0x04, 0x17
        /*011e*/ 	.short	(.L_44 - .L_43)
.L_43:
        /*0120*/ 	.word	0x00000000
        /*0124*/ 	.short	0x0009
        /*0126*/ 	.short	0x0038
        /*0128*/ 	.byte	0x00, 0xf0, 0x11, 0x00


	//----- nvinfo : EIATTR_KPARAM_INFO
	.align		4
.L_44:
        /*012c*/ 	.byte	0x04, 0x17
        /*012e*/ 	.short	(.L_46 - .L_45)
.L_45:
        /*0130*/ 	.word	0x00000000
        /*0134*/ 	.short	0x0008
        /*0136*/ 	.short	0x0034
        /*0138*/ 	.byte	0x00, 0xf0, 0x11, 0x00


	//----- nvinfo : EIATTR_KPARAM_INFO
	.align		4
.L_46:
        /*013c*/ 	.byte	0x04, 0x17
        /*013e*/ 	.short	(.L_48 - .L_47)
.L_47:
        /*0140*/ 	.word	0x00000000
        /*0144*/ 	.short	0x0007
        /*0146*/ 	.short	0x0030
        /*0148*/ 	.byte	0x00, 0xf0, 0x11, 0x00


	//----- nvinfo : EIATTR_KPARAM_INFO
	.align		4
.L_48:
        /*014c*/ 	.byte	0x04, 0x17
        /*014e*/ 	.short	(.L_50 - .L_49)
.L_49:
        /*0150*/ 	.word	0x00000000
        /*0154*/ 	.short	0x0006
        /*0156*/ 	.short	0x002c
        /*0158*/ 	.byte	0x00, 0xf0, 0x11, 0x00


	//----- nvinfo : EIATTR_KPARAM_INFO
	.align		4
.L_50:
        /*015c*/ 	.byte	0x04, 0x17
        /*015e*/ 	.short	(.L_52 - .L_51)
.L_51:
        /*0160*/ 	.word	0x00000000
        /*0164*/ 	.short	0x0005
        /*0166*/ 	.short	0x0028
        /*0168*/ 	.byte	0x00, 0xf0, 0x11, 0x00


	//----- nvinfo : EIATTR_KPARAM_INFO
	.align		4
.L_52:
        /*016c*/ 	.byte	0x04, 0x17
        /*016e*/ 	.short	(.L_54 - .L_53)
.L_53:
        /*0170*/ 	.word	0x00000000
        /*0174*/ 	.short	0x0004
        /*0176*/ 	.short	0x0020
        /*0178*/ 	.byte	0x00, 0xf4, 0x21, 0x00


	//----- nvinfo : EIATTR_KPARAM_INFO
	.align		4
.L_54:
        /*017c*/ 	.byte	0x04, 0x17
        /*017e*/ 	.short	(.L_56 - .L_55)
.L_55:
        /*0180*/ 	.word	0x00000000
        /*0184*/ 	.short	0x0003
        /*0186*/ 	.short	0x0018
        /*0188*/ 	.byte	0x00, 0xf4, 0x21, 0x00


	//----- nvinfo : EIATTR_KPARAM_INFO
	.align		4
.L_56:
        /*018c*/ 	.byte	0x04, 0x17
        /*018e*/ 	.short	(.L_58 - .L_57)
.L_57:
        /*0190*/ 	.word	0x00000000
        /*0194*/ 	.short	0x0002
        /*0196*/ 	.short	0x0010
        /*0198*/ 	.byte	0x00, 0xf4, 0x21, 0x00


	//----- nvinfo : EIATTR_KPARAM_INFO
	.align		4
.L_58:
        /*019c*/ 	.byte	0x04, 0x17
        /*019e*/ 	.short	(.L_60 - .L_59)
.L_59:
        /*01a0*/ 	.word	0x00000000
        /*01a4*/ 	.short	0x0001
        /*01a6*/ 	.short	0x0008
        /*01a8*/ 	.byte	0x00, 0xf4, 0x21, 0x00


	//----- nvinfo : EIATTR_KPARAM_INFO
	.align		4
.L_60:
        /*01ac*/ 	.byte	0x04, 0x17
        /*01ae*/ 	.short	(.L_62 - .L_61)
.L_61:
        /*01b0*/ 	.word	0x00000000
        /*01b4*/ 	.short	0x0000
        /*01b6*/ 	.short	0x0000
        /*01b8*/ 	.byte	0x00, 0xf4, 0x21, 0x00


	//----- nvinfo : EIATTR_MAXREG_COUNT
	.align		4
.L_62:
        /*01bc*/ 	.byte	0x03, 0x1b
        /*01be*/ 	.short	0x00ff


	//----- nvinfo : EIATTR_NUM_BARRIERS
	.align		4
        /*01c0*/ 	.byte	0x02, 0x4c
        /*01c2*/ 	.byte	0x01
	.zero		1


	//----- nvinfo : EIATTR_ANNOTATIONS
	.align		4
        /*01c4*/ 	.byte	0x04, 0x55
        /*01c6*/ 	.short	(.L_64 - .L_63)


	//   ....[0]....
.L_63:
        /*01c8*/ 	.word	0x00000001
        /*01cc*/ 	.byte	0xe0, 0x10, 0x00, 0x00, 0x01, 0x00, 0x00, 0x00, 0x30, 0x11, 0x00, 0x00, 0x01, 0x00, 0x00, 0x00
        /* <DEDUP_REMOVED lines=91> */
        /*078c*/ 	.byte	0xe0, 0x57, 0x00, 0x00, 0x01, 0x00, 0x00, 0x00, 0x20, 0x58, 0x00, 0x00


	//----- nvinfo : EIATTR_MERCURY_ISA_VERSION
	.align		4
.L_64:
        /*0798*/ 	.byte	0x03, 0x5f
        /*079a*/ 	.short	0x0000


	//----- nvinfo : EIATTR_COOP_GROUP_MASK_REGIDS
	.align		4
        /*079c*/ 	.byte	0x04, 0x29
        /*079e*/ 	.short	(.L_66 - .L_65)


	//   ....[0]....
.L_65:
        /*07a0*/ 	.word	0xffffffff


	//   ....[1]....
        /*07a4*/ 	.word	0xffffffff


	//   ....[2]....
        /*07a8*/ 	.word	0xffffffff


	//   ....[3]....
        /*07ac*/ 	.word	0xffffffff


	//   ....[4]....
        /*07b0*/ 	.word	0xffffffff


	//   ....[5]....
        /*07b4*/ 	.word	0xffffffff


	//   ....[6]....
        /*07b8*/ 	.word	0xffffffff


	//   ....[7]....
        /*07bc*/ 	.word	0xffffffff


	//----- nvinfo : EIATTR_COOP_GROUP_INSTR_OFFSETS
	.align		4
.L_66:
        /*07c0*/ 	.byte	0x04, 0x28
        /*07c2*/ 	.short	(.L_68 - .L_67)


	//   ....[0]....
.L_67:
        /*07c4*/ 	.word	0x00006870


	//   ....[1]....
        /*07c8*/ 	.word	0x000069b0


	//   ....[2]....
        /*07cc*/ 	.word	0x00006ae0


	//   ....[3]....
        /*07d0*/ 	.word	0x00006bf0


	//   ....[4]....
        /*07d4*/ 	.word	0x000085a0


	//   ....[5]....
        /*07d8*/ 	.word	0x000085b0


	//   ....[6]....
        /*07dc*/ 	.word	0x00008640


	//   ....[7]....
        /*07e0*/ 	.word	0x00008650


	//----- nvinfo : EIATTR_EXIT_INSTR_OFFSETS
	.align		4
.L_68:
        /*07e4*/ 	.byte	0x04, 0x1c
        /*07e6*/ 	.short	(.L_70 - .L_69)


	//   ....[0]....
.L_69:
        /*07e8*/ 	.word	0x0000a080


	//   ....[1]....
        /*07ec*/ 	.word	0x0000a120


	//----- nvinfo : EIATTR_REQNTID
	.align		4
.L_70:
        /*07f0*/ 	.byte	0x04, 0x10
        /*07f2*/ 	.short	(.L_72 - .L_71)
.L_71:
        /*07f4*/ 	.word	0x00000080
        /*07f8*/ 	.word	0x00000001
        /*07fc*/ 	.word	0x00000001
.L_72:


//--------------------- .nv.callgraph             --------------------------
	.section	.nv.callgraph,"",@"SHT_CUDA_CALLGRAPH"
	.align	4
	.sectionentsize	8
	.align		4
        /*0000*/ 	.word	0x00000000
	.align		4
        /*0004*/ 	.word	0xffffffff
	.align		4
        /*0008*/ 	.word	0x00000000
	.align		4
        /*000c*/ 	.word	0xfffffffe
	.align		4
        /*0010*/ 	.word	0x00000000
	.align		4
        /*0014*/ 	.word	0xfffffffd
	.align		4
        /*0018*/ 	.word	0x00000000
	.align		4
        /*001c*/ 	.word	0xfffffffc


//--------------------- .nv.rel.action            --------------------------
	.section	.nv.rel.action,"",@"SHT_CUDA_RELOCINFO"
	.align	8
	.sectionentsize	8
        /*0000*/ 	.byte	0x73, 0x00, 0x00, 0x00, 0x00, 0x00, 0x00, 0x00, 0x00, 0x00, 0x00, 0x11, 0x25, 0x00, 0x05, 0x36


//--------------------- .nv.constant4             --------------------------
	.section	.nv.constant4,"a",@progbits
	.align	8
	.align		8
.nv.constant4:
        /*0000*/ 	.dword	_$_str


//--------------------- .nv.constant0.attn_fwd    --------------------------
	.section	.nv.constant0.attn_fwd,"a",@progbits
	.sectionflags	@""
	.align	4
.nv.constant0.attn_fwd:
	.zero		488


//--------------------- .text.attn_fwd            --------------------------
	.section	.text.attn_fwd,"ax",@progbits
	.sectioninfo	@"SHI_REGISTERS=255"
	.align	128
        .global         attn_fwd
        .type           attn_fwd,@function
        .size           attn_fwd,(.L_x_3 - attn_fwd)
        .other          attn_fwd,@"STO_CUDA_ENTRY STV_DEFAULT"
attn_fwd:
.text.attn_fwd:
[----:B------:R-:W-:Y:S02]  /*0000*/  IMAD.MOV.U32 R1, RZ, RZ, c[0x0][0x28] ;  /* 0x00000a00ff017624 */ /* 0x000fe400078e00ff */
[----:B------:R-:W0:Y:S01]  /*0010*/  S2R R18, SR_CTAID.X ;  /* 0x0000000000127919 */ /* 0x000e220000002500 */
[----:B------:R-:W-:Y:S01]  /*0020*/  IMAD.MOV.U32 R49, RZ, RZ, c[0x0][0x198] ;  /* 0x00006600ff317624 */ /* 0x000fe200078e00ff */
[----:B------:R-:W-:Y:S01]  /*0030*/  ULDC.64 UR6, c[0x0][0x118] ;  /* 0x0000460000067ab9 */ /* 0x000fe20000000a00 */
[----:B------:R-:W-:Y:S01]  /*0040*/  IADD3 R1, R1, -0x2e8, RZ ;  /* 0xfffffd1801017810 */ /* 0x000fe20007ffe0ff */
[----:B------:R-:W1:Y:S04]  /*0050*/  S2R R48, SR_TID.X ;  /* 0x0000000000307919 */ /* 0x000e680000002100 */
[----:B------:R-:W2:Y:S01]  /*0060*/  S2R R50, SR_CTAID.Y ;  /* 0x0000000000327919 */ /* 0x000ea20000002600 */
[----:B0-----:R-:W-:Y:S01]  /*0070*/  IMAD.SHL.U32 R18, R18, 0x40, RZ ;  /* 0x0000004012127824 */ /* 0x001fe200078e00ff */
[----:B-1----:R-:W-:-:S04]  /*0080*/  SHF.R.U32.HI R2, RZ, 0x6, R48 ;  /* 0x00000006ff027819 */ /* 0x002fc80000011630 */
[----:B------:R-:W-:Y:S01]  /*0090*/  LOP3.LUT R3, R18, 0x3f, R48, 0xf8, !PT ;  /* 0x0000003f12037812 */ /* 0x000fe200078ef830 */
[----:B--2---:R-:W-:Y:S01]  /*00a0*/  IMAD R0, R50, c[0x0][0x190], RZ ;  /* 0x0000640032007a24 */ /* 0x004fe200078e02ff */
[----:B------:R-:W-:-:S03]  /*00b0*/  SGXT.U32 R51, R2, 0x1 ;  /* 0x000000010233781a */ /* 0x000fc60000000000 */
[----:B------:R-:W-:Y:S02]  /*00c0*/  IMAD R3, R3, c[0x0][0x194], RZ ;  /* 0x0000650003037a24 */ /* 0x000fe400078e02ff */
[C---:B------:R-:W-:Y:S02]  /*00d0*/  IMAD.SHL.U32 R2, R0.reuse, 0x2, RZ ;  /* 0x0000000200027824 */ /* 0x040fe400078e00ff */
[----:B------:R-:W-:Y:S02]  /*00e0*/  IMAD.SHL.U32 R5, R3, 0x2, RZ ;  /* 0x0000000203057824 */ /* 0x000fe400078e00ff */
[----:B------:R-:W-:Y:S02]  /*00f0*/  IMAD R6, R51, c[0x0][0x198], RZ ;  /* 0x0000660033067a24 */ /* 0x000fe400078e02ff */
[----:B------:R-:W-:Y:S01]  /*0100*/  IMAD.HI R0, R0, 0x2, RZ ;  /* 0x0000000200007827 */ /* 0x000fe200078e02ff */
[----:B------:R-:W-:-:S03]  /*0110*/  IADD3 R45, P0, P1, R5, c[0x0][0x160], R2 ;  /* 0x00005800052d7a10 */ /* 0x000fc6000791e002 */
[----:B------:R-:W-:-:S04]  /*0120*/  IMAD.HI R3, R3, 0x2, RZ ;  /* 0x0000000203037827 */ /* 0x000fc800078e02ff */
[----:B------:R-:W-:Y:S01]  /*0130*/  IMAD R5, R49, 0x2, R6 ;  /* 0x0000000231057824 */ /* 0x000fe200078e0206 */
[----:B------:R-:W-:Y:S02]  /*0140*/  IADD3.X R47, R3, c[0x0][0x164], R0, P0, P1 ;  /* 0x00005900032f7a10 */ /* 0x000fe400007e2400 */
[CC--:B------:R-:W-:Y:S01]  /*0150*/  LEA R2, P0, R6.reuse, R45.reuse, 0x1 ;  /* 0x0000002d06027211 */ /* 0x0c0fe200078008ff */
[----:B------:R-:W-:Y:S01]  /*0160*/  IMAD R0, R49, 0x2, R5 ;  /* 0x0000000231007824 */ /* 0x000fe200078e0205 */
[----:B------:R-:W-:Y:S02]  /*0170*/  LEA R4, P1, R5, R45, 0x1 ;  /* 0x0000002d05047211 */ /* 0x000fe400078208ff */
[----:B------:R-:W-:Y:S01]  /*0180*/  LEA.HI.X.SX32 R3, R6, R47, 0x1, P0 ;  /* 0x0000002f06037211 */ /* 0x000fe200000f0eff */
[----:B------:R-:W-:Y:S01]  /*0190*/  IMAD R9, R49, 0x2, R0 ;  /* 0x0000000231097824 */ /* 0x000fe200078e0200 */
[C---:B------:R-:W-:Y:S02]  /*01a0*/  LEA R6, P0, R0.reuse, R45, 0x1 ;  /* 0x0000002d00067211 */ /* 0x040fe400078008ff */
[-C--:B------:R-:W-:Y:S01]  /*01b0*/  LEA.HI.X.SX32 R5, R5, R47.reuse, 0x1, P1 ;  /* 0x0000002f05057211 */ /* 0x080fe200008f0eff */
[----:B------:R0:W2:Y:S01]  /*01c0*/  LDG.E.U16 R22, [R2.64] ;  /* 0x0000000602167981 */ /* 0x0000a2000c1e1500 */
[----:B------:R-:W-:Y:S01]  /*01d0*/  LEA.HI.X.SX32 R7, R0, R47, 0x1, P0 ;  /* 0x0000002f00077211 */ /* 0x000fe200000f0eff */
[----:B------:R-:W-:Y:S01]  /*01e0*/  IMAD R0, R49, 0x2, R9 ;  /* 0x0000000231007824 */ /* 0x000fe200078e0209 */
[-C--:B------:R-:W-:Y:S01]  /*01f0*/  LEA R8, P0, R9, R45.reuse, 0x1 ;  /* 0x0000002d09087211 */ /* 0x080fe200078008ff */
[----:B------:R1:W3:Y:S02]  /*0200*/  LDG.E.U16 R23, [R4.64] ;  /* 0x0000000604177981 */ /* 0x0002e4000c1e1500 */
[----:B------:R-:W-:Y:S01]  /*0210*/  IMAD R13, R49, 0x2, R0 ;  /* 0x00000002310d7824 */ /* 0x000fe200078e0200 */
[----:B------:R-:W-:Y:S01]  /*0220*/  LEA R10, P1, R0, R45, 0x1 ;  /* 0x0000002d000a7211 */ /* 0x000fe200078208ff */
[----:B------:R4:W5:Y:S01]  /*0230*/  LDG.E.U16 R24, [R6.64] ;  /* 0x0000000606187981 */ /* 0x000962000c1e1500 */
[----:B------:R-:W-:-:S02]  /*0240*/  LEA.HI.X.SX32 R9, R9, R47, 0x1, P0 ;  /* 0x0000002f09097211 */ /* 0x000fc400000f0eff */
[----:B------:R-:W-:Y:S01]  /*0250*/  LEA.HI.X.SX32 R11, R0, R47, 0x1, P1 ;  /* 0x0000002f000b7211 */ /* 0x000fe200008f0eff */
[----:B------:R-:W-:Y:S01]  /*0260*/  IMAD R0, R49, 0x2, R13 ;  /* 0x0000000231007824 */ /* 0x000fe200078e020d */
[C---:B------:R-:W-:Y:S01]  /*0270*/  LEA R12, P0, R13.reuse, R45, 0x1 ;  /* 0x0000002d0d0c7211 */ /* 0x040fe200078008ff */
[----:B------:R4:W3:Y:S03]  /*0280*/  LDG.E.U16 R25, [R8.64] ;  /* 0x0000000608197981 */ /* 0x0008e6000c1e1500 */
[----:B------:R-:W-:Y:S01]  /*0290*/  LEA.HI.X.SX32 R13, R13, R47, 0x1, P0 ;  /* 0x0000002f0d0d7211 */ /* 0x000fe200000f0eff */
[----:B------:R4:W3:Y:S01]  /*02a0*/  LDG.E.U16 R26, [R10.64] ;  /* 0x000000060a1a7981 */ /* 0x0008e2000c1e1500 */
[C---:B0-----:R-:W-:Y:S02]  /*02b0*/  LEA R2, P0, R0.reuse, R45, 0x1 ;  /* 0x0000002d00027211 */ /* 0x041fe400078008ff */
[----:B-1----:R-:W-:Y:S01]  /*02c0*/  LEA R5, R49, R0, 0x1 ;  /* 0x0000000031057211 */ /* 0x002fe200078e08ff */
[----:B------:R0:W5:Y:S01]  /*02d0*/  LDG.E.U16 R27, [R12.64] ;  /* 0x000000060c1b7981 */ /* 0x000162000c1e1500 */
[----:B------:R-:W-:-:S03]  /*02e0*/  LEA.HI.X.SX32 R3, R0, R47, 0x1, P0 ;  /* 0x0000002f00037211 */ /* 0x000fc600000f0eff */
[----:B------:R-:W-:Y:S01]  /*02f0*/  IMAD R0, R49, 0x2, R5 ;  /* 0x0000000231007824 */ /* 0x000fe200078e0205 */
[-C--:B------:R-:W-:Y:S01]  /*0300*/  LEA R4, P0, R5, R45.reuse, 0x1 ;  /* 0x0000002d05047211 */ /* 0x080fe200078008ff */
[----:B------:R1:W5:Y:S02]  /*0310*/  LDG.E.U16 R28, [R2.64] ;  /* 0x00000006021c7981 */ /* 0x000364000c1e1500 */
[----:B------:R-:W-:Y:S01]  /*0320*/  IMAD R14, R49, 0x2, R0 ;  /* 0x00000002310e7824 */ /* 0x000fe200078e0200 */
[C---:B----4-:R-:W-:Y:S02]  /*0330*/  LEA R6, P1, R0.reuse, R45, 0x1 ;  /* 0x0000002d00067211 */ /* 0x050fe400078208ff */
[-C--:B------:R-:W-:Y:S02]  /*0340*/  LEA.HI.X.SX32 R5, R5, R47.reuse, 0x1, P0 ;  /* 0x0000002f05057211 */ /* 0x080fe400000f0eff */
[----:B------:R-:W-:Y:S01]  /*0350*/  LEA.HI.X.SX32 R7, R0, R47, 0x1, P1 ;  /* 0x0000002f00077211 */ /* 0x000fe200008f0eff */
[C---:B------:R-:W-:Y:S01]  /*0360*/  IMAD R0, R49.reuse, 0x2, R14 ;  /* 0x0000000231007824 */ /* 0x040fe200078e020e */
[C---:B------:R-:W-:Y:S01]  /*0370*/  LEA R8, P0, R14.reuse, R45, 0x1 ;  /* 0x0000002d0e087211 */ /* 0x040fe200078008ff */
[----:B------:R4:W5:Y:S03]  /*0380*/  LDG.E.U16 R29, [R4.64] ;  /* 0x00000006041d7981 */ /* 0x000966000c1e1500 */
[----:B------:R-:W-:Y:S01]  /*0390*/  LEA.HI.X.SX32 R9, R14, R47, 0x1, P0 ;  /* 0x0000002f0e097211 */ /* 0x000fe200000f0eff */
[C---:B0-----:R-:W-:Y:S01]  /*03a0*/  IMAD R13, R49.reuse, 0x2, R0 ;  /* 0x00000002310d7824 */ /* 0x041fe200078e0200 */
[C---:B------:R-:W-:Y:S01]  /*03b0*/  LEA R10, P0, R0.reuse, R45, 0x1 ;  /* 0x0000002d000a7211 */ /* 0x040fe200078008ff */
[----:B------:R0:W5:Y:S03]  /*03c0*/  LDG.E.U16 R30, [R6.64] ;  /* 0x00000006061e7981 */ /* 0x000166000c1e1500 */
[----:B------:R-:W-:Y:S01]  /*03d0*/  LEA.HI.X.SX32 R11, R0, R47, 0x1, P0 ;  /* 0x0000002f000b7211 */ /* 0x000fe200000f0eff */
[----:B------:R-:W-:Y:S01]  /*03e0*/  IMAD R0, R49, 0x2, R13 ;  /* 0x0000000231007824 */ /* 0x000fe200078e020d */
[-C--:B-1----:R-:W-:Y:S01]  /*03f0*/  LEA R2, P0, R13, R45.reuse, 0x1 ;  /* 0x0000002d0d027211 */ /* 0x082fe200078008ff */
[----:B------:R1:W5:Y:S02]  /*0400*/  LDG.E.U16 R31, [R8.64] ;  /* 0x00000006081f7981 */ /* 0x000364000c1e1500 */
[----:B------:R-:W-:Y:S01]  /*0410*/  IMAD R14, R49, 0x2, R0 ;  /* 0x00000002310e7824 */ /* 0x000fe200078e0200 */
[----:B------:R-:W-:Y:S01]  /*0420*/  LEA R12, P1, R0, R45, 0x1 ;  /* 0x0000002d000c7211 */ /* 0x000fe200078208ff */
[----:B------:R0:W5:Y:S01]  /*0430*/  LDG.E.U16 R32, [R10.64] ;  /* 0x000000060a207981 */ /* 0x000162000c1e1500 */
[----:B------:R-:W-:-:S02]  /*0440*/  LEA.HI.X.SX32 R3, R13, R47, 0x1, P0 ;  /* 0x0000002f0d037211 */ /* 0x000fc400000f0eff */
[----:B------:R-:W-:Y:S01]  /*0450*/  LEA.HI.X.SX32 R13, R0, R47, 0x1, P1 ;  /* 0x0000002f000d7211 */ /* 0x000fe200008f0eff */
[C---:B------:R-:W-:Y:S01]  /*0460*/  IMAD R0, R49.reuse, 0x2, R14 ;  /* 0x0000000231007824 */ /* 0x040fe200078e020e */
[C---:B----4-:R-:W-:Y:S01]  /*0470*/  LEA R4, P0, R14.reuse, R45, 0x1 ;  /* 0x0000002d0e047211 */ /* 0x050fe200078008ff */
[----:B------:R4:W5:Y:S02]  /*0480*/  LDG.E.U16 R33, [R2.64] ;  /* 0x0000000602217981 */ /* 0x000964000c1e1500 */
[C---:B-1----:R-:W-:Y:S01]  /*0490*/  IMAD R9, R49.reuse, 0x2, R0 ;  /* 0x0000000231097824 */ /* 0x042fe200078e0200 */
[----:B------:R-:W-:Y:S01]  /*04a0*/  LEA.HI.X.SX32 R5, R14, R47, 0x1, P0 ;  /* 0x0000002f0e057211 */ /* 0x000fe200000f0eff */
[----:B------:R1:W5:Y:S01]  /*04b0*/  LDG.E.U16 R34, [R12.64] ;  /* 0x000000060c227981 */ /* 0x000362000c1e1500 */
[C---:B0-----:R-:W-:Y:S01]  /*04c0*/  LEA R6, P0, R0.reuse, R45, 0x1 ;  /* 0x0000002d00067211 */ /* 0x041fe200078008ff */
[C---:B------:R-:W-:Y:S02]  /*04d0*/  IMAD R14, R49.reuse, 0x2, R9 ;  /* 0x00000002310e7824 */ /* 0x040fe400078e0209 */
[----:B------:R0:W5:Y:S01]  /*04e0*/  LDG.E.U16 R35, [R4.64] ;  /* 0x0000000604237981 */ /* 0x000162000c1e1500 */
[----:B------:R-:W-:Y:S01]  /*04f0*/  LEA.HI.X.SX32 R7, R0, R47, 0x1, P0 ;  /* 0x0000002f00077211 */ /* 0x000fe200000f0eff */
[----:B------:R-:W-:-:S04]  /*0500*/  IMAD R0, R49, 0x2, R14 ;  /* 0x0000000231007824 */ /* 0x000fc800078e020e */
[----:B------:R-:W-:Y:S01]  /*0510*/  IMAD R15, R49, 0x2, R0 ;  /* 0x00000002310f7824 */ /* 0x000fe200078e0200 */
[----:B------:R-:W-:Y:S01]  /*0520*/  LEA R8, P0, R9, R45, 0x1 ;  /* 0x0000002d09087211 */ /* 0x000fe200078008ff */
[----:B------:R0:W5:Y:S03]  /*0530*/  LDG.E.U16 R36, [R6.64] ;  /* 0x0000000606247981 */ /* 0x000166000c1e1500 */
[----:B------:R-:W-:Y:S02]  /*0540*/  LEA R19, R49, R15, 0x1 ;  /* 0x0000000f31137211 */ /* 0x000fe400078e08ff */
[----:B------:R-:W-:Y:S02]  /*0550*/  LEA.HI.X.SX32 R9, R9, R47, 0x1, P0 ;  /* 0x0000002f09097211 */ /* 0x000fe400000f0eff */
[-C--:B----4-:R-:W-:Y:S01]  /*0560*/  LEA R2, P0, R0, R45.reuse, 0x1 ;  /* 0x0000002d00027211 */ /* 0x090fe200078008ff */
[C---:B-1----:R-:W-:Y:S01]  /*0570*/  IMAD R13, R49.reuse, 0x2, R19 ;  /* 0x00000002310d7824 */ /* 0x042fe200078e0213 */
[----:B------:R-:W-:Y:S01]  /*0580*/  LEA R10, P1, R14, R45, 0x1 ;  /* 0x0000002d0e0a7211 */ /* 0x000fe200078208ff */
[----:B------:R1:W4:Y:S01]  /*0590*/  LDG.E.U16 R37, [R8.64] ;  /* 0x0000000608257981 */ /* 0x000322000c1e1500 */
[-C--:B------:R-:W-:Y:S01]  /*05a0*/  LEA.HI.X.SX32 R3, R0, R47.reuse, 0x1, P0 ;  /* 0x0000002f00037211 */ /* 0x080fe200000f0eff */
[----:B------:R-:W-:Y:S01]  /*05b0*/  IMAD R0, R49, 0x2, R13 ;  /* 0x0000000231007824 */ /* 0x000fe200078e020d */
[----:B------:R-:W-:-:S03]  /*05c0*/  LEA.HI.X.SX32 R11, R14, R47, 0x1, P1 ;  /* 0x0000002f0e0b7211 */ /* 0x000fc600008f0eff */
[----:B------:R-:W-:Y:S01]  /*05d0*/  IMAD R14, R49, 0x2, R0 ;  /* 0x00000002310e7824 */ /* 0x000fe200078e0200 */
[----:B0-----:R-:W-:Y:S01]  /*05e0*/  LEA R4, P0, R15, R45, 0x1 ;  /* 0x0000002d0f047211 */ /* 0x001fe200078008ff */
[----:B------:R0:W4:Y:S02]  /*05f0*/  LDG.E.U16 R38, [R10.64] ;  /* 0x000000060a267981 */ /* 0x000124000c1e1500 */
[----:B------:R-:W-:Y:S01]  /*0600*/  IMAD R20, R49, 0x2, R14 ;  /* 0x0000000231147824 */ /* 0x000fe200078e020e */
[----:B------:R-:W-:Y:S01]  /*0610*/  LEA.HI.X.SX32 R5, R15, R47, 0x1, P0 ;  /* 0x0000002f0f057211 */ /* 0x000fe200000f0eff */
[----:B------:R1:W4:Y:S01]  /*0620*/  LDG.E.U16 R39, [R2.64] ;  /* 0x0000000602277981 */ /* 0x000322000c1e1500 */
[CC--:B------:R-:W-:Y:S02]  /*0630*/  LEA R6, P0, R0.reuse, R45.reuse, 0x1 ;  /* 0x0000002d00067211 */ /* 0x0c0fe400078008ff */
[----:B------:R-:W-:Y:S01]  /*0640*/  LEA R12, P1, R13, R45, 0x1 ;  /* 0x0000002d0d0c7211 */ /* 0x000fe200078208ff */
[----:B------:R1:W4:Y:S01]  /*0650*/  LDG.E.U16 R40, [R4.64] ;  /* 0x0000000604287981 */ /* 0x000322000c1e1500 */
[----:B0-----:R-:W-:Y:S01]  /*0660*/  IMAD R11, R49, 0x2, R20 ;  /* 0x00000002310b7824 */ /* 0x001fe200078e0214 */
[----:B------:R-:W-:-:S03]  /*0670*/  LEA.HI.X.SX32 R7, R0, R47, 0x1, P0 ;  /* 0x0000002f00077211 */ /* 0x000fc600000f0eff */
[C---:B------:R-:W-:Y:S01]  /*0680*/  IMAD R0, R49.reuse, 0x2, R11 ;  /* 0x0000000231007824 */ /* 0x040fe200078e020b */
[----:B-1----:R-:W-:Y:S01]  /*0690*/  LEA R8, P0, R14, R45, 0x1 ;  /* 0x0000002d0e087211 */ /* 0x002fe200078008ff */
[----:B------:R0:W4:Y:S02]  /*06a0*/  LDG.E.U16 R41, [R6.64] ;  /* 0x0000000606297981 */ /* 0x000124000c1e1500 */
[----:B------:R-:W-:Y:S01]  /*06b0*/  IMAD R16, R49, 0x2, R0 ;  /* 0x0000000231107824 */ /* 0x000fe200078e0200 */
[----:B------:R-:W-:-:S03]  /*06c0*/  LEA.HI.X.SX32 R13, R13, R47, 0x1, P1 ;  /* 0x0000002f0d0d7211 */ /* 0x000fc600008f0eff */
[----:B------:R-:W-:Y:S01]  /*06d0*/  IMAD R21, R49, 0x2, R16 ;  /* 0x0000000231157824 */ /* 0x000fe200078e0210 */
[----:B------:R-:W-:Y:S01]  /*06e0*/  LEA R10, P1, R11, R45, 0x1 ;  /* 0x0000002d0b0a7211 */ /* 0x000fe200078208ff */
[----:B------:R1:W4:Y:S02]  /*06f0*/  LDG.E.U16 R42, [R12.64] ;  /* 0x000000060c2a7981 */ /* 0x000324000c1e1500 */
[----:B------:R-:W-:Y:S01]  /*0700*/  IMAD R4, R49, 0x2, R21 ;  /* 0x0000000231047824 */ /* 0x000fe200078e0215 */
[----:B------:R-:W-:Y:S02]  /*0710*/  LEA.HI.X.SX32 R9, R14, R47, 0x1, P0 ;  /* 0x0000002f0e097211 */ /* 0x000fe400000f0eff */
[----:B------:R-:W-:Y:S02]  /*0720*/  LEA R2, P0, R0, R45, 0x1 ;  /* 0x0000002d00027211 */ /* 0x000fe400078008ff */
[----:B------:R-:W-:Y:S01]  /*0730*/  LEA.HI.X.SX32 R11, R11, R47, 0x1, P1 ;  /* 0x0000002f0b0b7211 */ /* 0x000fe200008f0eff */
[----:B------:R0:W4:Y:S01]  /*0740*/  LDG.E.U16 R43, [R8.64] ;  /* 0x00000006082b7981 */ /* 0x000122000c1e1500 */
[----:B------:R-:W-:-:S02]  /*0750*/  LEA R14, P1, R4, R45, 0x1 ;  /* 0x0000002d040e7211 */ /* 0x000fc400078208ff */
[----:B------:R-:W-:Y:S01]  /*0760*/  LEA.HI.X.SX32 R3, R0, R47, 0x1, P0 ;  /* 0x0000002f00037211 */ /* 0x000fe200000f0eff */
[C---:B------:R-:W-:Y:S01]  /*0770*/  IMAD R0, R49.reuse, 0x2, R4 ;  /* 0x0000000231007824 */ /* 0x040fe200078e0204 */
[----:B-1----:R-:W-:Y:S01]  /*0780*/  LEA R12, P0, R16, R45, 0x1 ;  /* 0x0000002d100c7211 */ /* 0x002fe200078008ff */
[----:B------:R1:W4:Y:S01]  /*0790*/  LDG.E.U16 R44, [R10.64] ;  /* 0x000000060a2c7981 */ /* 0x000322000c1e1500 */
[-C--:B------:R-:W-:Y:S02]  /*07a0*/  LEA.HI.X.SX32 R15, R4, R47.reuse, 0x1, P1 ;  /* 0x0000002f040f7211 */ /* 0x080fe400008f0eff */
[----:B------:R-:W-:Y:S01]  /*07b0*/  LEA.HI.X.SX32 R13, R16, R47, 0x1, P0 ;  /* 0x0000002f100d7211 */ /* 0x000fe200000f0eff */
[----:B------:R0:W4:Y:S01]  /*07c0*/  LDG.E.U16 R2, [R2.64] ;  /* 0x0000000602027981 */ /* 0x000122000c1e1500 */
[C---:B------:R-:W-:Y:S01]  /*07d0*/  LEA R16, P0, R0.reuse, R45, 0x1 ;  /* 0x0000002d00107211 */ /* 0x040fe200078008ff */
[----:B------:R-:W-:Y:S02]  /*07e0*/  IMAD R5, R49, 0x2, R0 ;  /* 0x0000000231057824 */ /* 0x000fe400078e0200 */
[----:B------:R0:W4:Y:S01]  /*07f0*/  LDG.E.U16 R46, [R14.64] ;  /* 0x000000060e2e7981 */ /* 0x000122000c1e1500 */
[----:B------:R-:W-:-:S02]  /*0800*/  LEA.HI.X.SX32 R17, R0, R47, 0x1, P0 ;  /* 0x0000002f00117211 */ /* 0x000fc400000f0eff */
[C---:B-1----:R-:W-:Y:S01]  /*0810*/  LEA R10, P1, R5.reuse, R45, 0x1 ;  /* 0x0000002d050a7211 */ /* 0x042fe200078208ff */
[----:B------:R-:W4:Y:S04]  /*0820*/  LDG.E.U16 R12, [R12.64] ;  /* 0x000000060c0c7981 */ /* 0x000f28000c1e1500 */
[----:B------:R-:W4:Y:S01]  /*0830*/  LDG.E.U16 R16, [R16.64] ;  /* 0x0000000610107981 */ /* 0x000f22000c1e1500 */
[----:B------:R-:W-:Y:S02]  /*0840*/  LEA.HI.X.SX32 R11, R5, R47, 0x1, P1 ;  /* 0x0000002f050b7211 */ /* 0x000fe400008f0eff */
[----:B------:R-:W-:Y:S02]  /*0850*/  LEA R4, P0, R19, R45, 0x1 ;  /* 0x0000002d13047211 */ /* 0x000fe400078008ff */
[----:B------:R-:W-:-:S02]  /*0860*/  LEA R0, R49, R5, 0x1 ;  /* 0x0000000531007211 */ /* 0x000fc400078e08ff */
[----:B------:R-:W-:Y:S01]  /*0870*/  LEA.HI.X.SX32 R5, R19, R47, 0x1, P0 ;  /* 0x0000002f13057211 */ /* 0x000fe200000f0eff */
[----:B------:R1:W4:Y:S04]  /*0880*/  LDG.E.U16 R11, [R10.64] ;  /* 0x000000060a0b7981 */ /* 0x000328000c1e1500 */
[----:B------:R1:W4:Y:S01]  /*0890*/  LDG.E.U16 R4, [R4.64] ;  /* 0x0000000604047981 */ /* 0x000322000c1e1500 */
[CC--:B0-----:R-:W-:Y:S02]  /*08a0*/  LEA R6, P0, R20.reuse, R45.reuse, 0x1 ;  /* 0x0000002d14067211 */ /* 0x0c1fe400078008ff */
[----:B------:R-:W-:Y:S02]  /*08b0*/  LEA R8, P1, R21, R45, 0x1 ;  /* 0x0000002d15087211 */ /* 0x000fe400078208ff */
[----:B------:R-:W-:-:S02]  /*08c0*/  LEA.HI.X.SX32 R7, R20, R47, 0x1, P0 ;  /* 0x0000002f14077211 */ /* 0x000fc400000f0eff */
[C---:B------:R-:W-:Y:S02]  /*08d0*/  LEA R14, P0, R0.reuse, R45, 0x1 ;  /* 0x0000002d000e7211 */ /* 0x040fe400078008ff */
[-C--:B------:R-:W-:Y:S01]  /*08e0*/  LEA.HI.X.SX32 R9, R21, R47.reuse, 0x1, P1 ;  /* 0x0000002f15097211 */ /* 0x080fe200008f0eff */
[----:B------:R-:W4:Y:S01]  /*08f0*/  LDG.E.U16 R6, [R6.64] ;  /* 0x0000000606067981 */ /* 0x000f22000c1e1500 */
[----:B------:R-:W-:-:S03]  /*0900*/  LEA.HI.X.SX32 R15, R0, R47, 0x1, P0 ;  /* 0x0000002f000f7211 */ /* 0x000fc600000f0eff */
[----:B------:R-:W4:Y:S04]  /*0910*/  LDG.E.U16 R8, [R8.64] ;  /* 0x0000000608087981 */ /* 0x000f28000c1e1500 */
[----:B------:R-:W4:Y:S01]  /*0920*/  LDG.E.U16 R14, [R14.64] ;  /* 0x000000060e0e7981 */ /* 0x000f22000c1e1500 */
[----:B-1----:R-:W-:Y:S02]  /*0930*/  LOP3.LUT R10, R48, 0x3f, RZ, 0xc0, !PT ;  /* 0x0000003f300a7812 */ /* 0x002fe400078ec0ff */
[----:B------:R-:W-:-:S03]  /*0940*/  SHF.R.S32.HI R3, RZ, 0x6, R48 ;  /* 0x00000006ff037819 */ /* 0x000fc60000011430 */
[----:B------:R-:W-:Y:S01]  /*0950*/  IMAD.SHL.U32 R0, R10, 0x2, RZ ;  /* 0x000000020a007824 */ /* 0x000fe200078e00ff */
[----:B------:R-:W-:-:S04]  /*0960*/  SGXT R3, R3, 0x1 ;  /* 0x000000010303781a */ /* 0x000fc80000000200 */
[----:B------:R-:W-:-:S04]  /*0970*/  LOP3.LUT R3, R0, 0x90, R3, 0x78, !PT ;  /* 0x0000009000037812 */ /* 0x000fc800078e7803 */
[C---:B------:R-:W-:Y:S02]  /*0980*/  LOP3.LUT R53, R3.reuse, 0x20, RZ, 0x3c, !PT ;  /* 0x0000002003357812 */ /* 0x040fe400078e3cff */
[C---:B------:R-:W-:Y:S02]  /*0990*/  LOP3.LUT R52, R3.reuse, 0x40, RZ, 0x3c, !PT ;  /* 0x0000004003347812 */ /* 0x040fe400078e3cff */
[----:B------:R-:W-:Y:S01]  /*09a0*/  LOP3.LUT R0, R3, 0x60, RZ, 0x3c, !PT ;  /* 0x0000006003007812 */ /* 0x000fe200078e3cff */
[----:B------:R-:W-:Y:S01]  /*09b0*/  IMAD.MOV.U32 R147, RZ, RZ, 0x3f800000 ;  /* 0x3f800000ff937424 */ /* 0x000fe200078e00ff */
[----:B------:R-:W-:Y:S01]  /*09c0*/  CS2R R112, SRZ ;  /* 0x0000000000707805 */ /* 0x000fe2000001ff00 */
[----:B------:R-:W-:Y:S01]  /*09d0*/  IMAD.MOV.U32 R146, RZ, RZ, 0x3f800000 ;  /* 0x3f800000ff927424 */ /* 0x000fe200078e00ff */
[----:B------:R-:W-:Y:S01]  /*09e0*/  CS2R R114, SRZ ;  /* 0x0000000000727805 */ /* 0x000fe2000001ff00 */
        /* <DEDUP_REMOVED lines=14> */
[C---:B------:R-:W-:Y:S01]  /*0ad0*/  LOP3.LUT R5, R48.reuse, 0x60, RZ, 0xc0, !PT ;  /* 0x0000006030057812 */ /* 0x040fe200078ec0ff */
[----:B------:R-:W-:Y:S01]  /*0ae0*/  IMAD.SHL.U32 R74, R48, 0x2, RZ ;  /* 0x00000002304a7824 */ /* 0x000fe200078e00ff */
[----:B--2---:R-:W-:Y:S04]  /*0af0*/  STS.U16 [R3+0x4000], R22 ;  /* 0x0040001603007388 */ /* 0x004fe80000000400 */
[----:B---3--:R-:W-:Y:S04]  /*0b00*/  STS.U16 [R3+0x4400], R26 ;  /* 0x0044001a03007388 */ /* 0x008fe80000000400 */
[----:B-----5:R-:W-:Y:S04]  /*0b10*/  STS.U16 [R3+0x4800], R30 ;  /* 0x0048001e03007388 */ /* 0x020fe80000000400 */
[----:B------:R-:W-:Y:S04]  /*0b20*/  STS.U16 [R3+0x4c00], R34 ;  /* 0x004c002203007388 */ /* 0x000fe80000000400 */
[----:B----4-:R-:W-:Y:S04]  /*0b30*/  STS.U16 [R3+0x5000], R38 ;  /* 0x0050002603007388 */ /* 0x010fe80000000400 */
[----:B------:R-:W-:Y:S04]  /*0b40*/  STS.U16 [R3+0x5400], R42 ;  /* 0x0054002a03007388 */ /* 0x000fe80000000400 */
        /* <DEDUP_REMOVED lines=22> */
[----:B------:R0:W-:Y:S02]  /*0cb0*/  STS.U16 [R0+0x5300], R4 ;  /* 0x0053000400007388 */ /* 0x0001e40000000400 */
[----:B0-----:R-:W-:-:S04]  /*0cc0*/  IADD3 R4, R18, 0x40, RZ ;  /* 0x0000004012047810 */ /* 0x001fc80007ffe0ff */
[----:B------:R-:W-:Y:S01]  /*0cd0*/  ISETP.GE.AND P0, PT, R4, 0x1, PT ;  /* 0x000000010400780c */ /* 0x000fe20003f06270 */
[----:B------:R-:W-:Y:S01]  /*0ce0*/  STS.U16 [R0+0x5700], R6 ;  /* 0x0057000600007388 */ /* 0x000fe20000000400 */
[----:B------:R-:W-:Y:S01]  /*0cf0*/  IMAD.MOV.U32 R2, RZ, RZ, -0x800000 ;  /* 0xff800000ff027424 */ /* 0x000fe200078e00ff */
[----:B------:R-:W-:Y:S02]  /*0d00*/  LOP3.LUT R34, R48, 0x7f, RZ, 0xc0, !PT ;  /* 0x0000007f30227812 */ /* 0x000fe400078ec0ff */
[----:B------:R-:W-:Y:S04]  /*0d10*/  STS.U16 [R0+0x5b00], R8 ;  /* 0x005b000800007388 */ /* 0x000fe80000000400 */
[----:B------:R0:W-:Y:S02]  /*0d20*/  STS.U16 [R0+0x5f00], R14 ;  /* 0x005f000e00007388 */ /* 0x0001e40000000400 */
[----:B0-----:R-:W-:-:S02]  /*0d30*/  IMAD.MOV.U32 R0, RZ, RZ, -0x800000 ;  /* 0xff800000ff007424 */ /* 0x001fc400078e00ff */
[----:B------:R-:W-:Y:S05]  /*0d40*/  @!P0 BRA `(.L_x_0) ;  /* 0x00007b2000008947 */ /* 0x000fea0003800000 */
[----:B------:R-:W-:Y:S01]  /*0d50*/  IMAD R8, R51, c[0x0][0x1a4], RZ ;  /* 0x0000690033087a24 */ /* 0x000fe200078e02ff */
[----:B------:R-:W-:Y:S01]  /*0d60*/  LOP3.LUT R31, R74, 0x10, RZ, 0xc0, !PT ;  /* 0x000000104a1f7812 */ /* 0x000fe200078ec0ff */
[----:B------:R-:W-:Y:S01]  /*0d70*/  IMAD.MOV.U32 R39, RZ, RZ, c[0x0][0x1a4] ;  /* 0x00006900ff277624 */ /* 0x000fe200078e00ff */
[----:B------:R-:W-:Y:S01]  /*0d80*/  LOP3.LUT R9, R48, 0x7, RZ, 0xc0, !PT ;  /* 0x0000000730097812 */ /* 0x000fe200078ec0ff */
[----:B------:R-:W-:Y:S01]  /*0d90*/  IMAD R10, R10, c[0x0][0x1a8], RZ ;  /* 0x00006a000a0a7a24 */ /* 0x000fe200078e02ff */
[----:B------:R-:W-:Y:S01]  /*0da0*/  LOP3.LUT R33, R31, 0x60, R48, 0xf8, !PT ;  /* 0x000000601f217812 */ /* 0x000fe200078ef830 */
[C---:B------:R-:W-:Y:S01]  /*0db0*/  IMAD R11, R39.reuse, 0x2, R8 ;  /* 0x00000002270b7824 */ /* 0x040fe200078e0208 */
[----:B------:R-:W-:Y:S01]  /*0dc0*/  SHF.R.U32.HI R4, RZ, 0x2, R48 ;  /* 0x00000002ff047819 */ /* 0x000fe20000011630 */
[----:B------:R-:W-:Y:S01]  /*0dd0*/  IMAD R0, R50, c[0x0][0x1a0], RZ ;  /* 0x0000680032007a24 */ /* 0x000fe200078e02ff */
[----:B------:R-:W-:Y:S01]  /*0de0*/  SHF.R.U32.HI R5, RZ, 0x1, R5 ;  /* 0x00000001ff057819 */ /* 0x000fe20000011605 */
[C---:B------:R-:W-:Y:S01]  /*0df0*/  IMAD R12, R39.reuse, 0x2, R11 ;  /* 0x00000002270c7824 */ /* 0x040fe200078e020b */
[----:B------:R-:W-:Y:S01]  /*0e00*/  SGXT.U32 R4, R4, 0x3 ;  /* 0x000000030404781a */ /* 0x000fe20000000000 */
[----:B------:R-:W-:Y:S01]  /*0e10*/  IMAD R2, R50, c[0x0][0x1b0], RZ ;  /* 0x00006c0032027a24 */ /* 0x000fe200078e02ff */
[----:B------:R-:W-:Y:S01]  /*0e20*/  CS2R R112, SRZ ;  /* 0x0000000000707805 */ /* 0x000fe2000001ff00 */
[C---:B------:R-:W-:Y:S01]  /*0e30*/  IMAD R13, R39.reuse, 0x2, R12 ;  /* 0x00000002270d7824 */ /* 0x040fe200078e020c */
[----:B------:R-:W-:Y:S01]  /*0e40*/  LOP3.LUT R5, R18, R5, R4, 0xfe, !PT ;  /* 0x0000000512057212 */ /* 0x000fe200078efe04 */
[----:B------:R-:W-:Y:S01]  /*0e50*/  IMAD R30, R34, c[0x0][0x1b4], RZ ;  /* 0x00006d00221e7a24 */ /* 0x000fe200078e02ff */
[----:B------:R-:W-:Y:S01]  /*0e60*/  CS2R R114, SRZ ;  /* 0x0000000000727805 */ /* 0x000fe2000001ff00 */
[----:B------:R-:W-:Y:S01]  /*0e70*/  IMAD.SHL.U32 R7, R10, 0x2, RZ ;  /* 0x000000020a077824 */ /* 0x000fe200078e00ff */
[C---:B------:R-:W-:Y:S01]  /*0e80*/  LEA R14, R39.reuse, R13, 0x1 ;  /* 0x0000000d270e7211 */ /* 0x040fe200078e08ff */
[----:B------:R-:W-:Y:S01]  /*0e90*/  IMAD.SHL.U32 R6, R0, 0x2, RZ ;  /* 0x0000000200067824 */ /* 0x000fe200078e00ff */
[----:B------:R-:W-:Y:S01]  /*0ea0*/  CS2R R104, SRZ ;  /* 0x0000000000687805 */ /* 0x000fe2000001ff00 */
[----:B------:R-:W-:Y:S01]  /*0eb0*/  IMAD.SHL.U32 R46, R2, 0x2, RZ ;  /* 0x00000002022e7824 */ /* 0x000fe200078e00ff */
[----:B------:R-:W-:Y:S01]  /*0ec0*/  CS2R R106, SRZ ;  /* 0x00000000006a7805 */ /* 0x000fe2000001ff00 */
[----:B------:R-:W-:Y:S01]  /*0ed0*/  IMAD R15, R39, 0x2, R14 ;  /* 0x00000002270f7824 */ /* 0x000fe200078e020e */
[----:B------:R-:W-:Y:S01]  /*0ee0*/  IADD3 R35, P0, P1, R7, c[0x0][0x168], R6 ;  /* 0x00005a0007237a10 */ /* 0x000fe2000791e006 */
[----:B------:R-:W-:Y:S01]  /*0ef0*/  IMAD.SHL.U32 R47, R30, 0x2, RZ ;  /* 0x000000021e2f7824 */ /* 0x000fe200078e00ff */
[----:B------:R-:W-:Y:S01]  /*0f00*/  CS2R R88, SRZ ;  /* 0x0000000000587805 */ /* 0x000fe2000001ff00 */
[----:B------:R-:W-:Y:S01]  /*0f10*/  IMAD R16, R39, 0x2, R15 ;  /* 0x0000000227107824 */ /* 0x000fe200078e020f */
[----:B------:R-:W-:Y:S01]  /*0f20*/  CS2R R90, SRZ ;  /* 0x00000000005a7805 */ /* 0x000fe2000001ff00 */
[----:B------:R-:W-:Y:S01]  /*0f30*/  IMAD.HI R7, R10, 0x2, RZ ;  /* 0x000000020a077827 */ /* 0x000fe200078e02ff */
[----:B------:R-:W-:Y:S01]  /*0f40*/  IADD3 R46, P2, P3, R47, c[0x0][0x170], R46 ;  /* 0x00005c002f2e7a10 */ /* 0x000fe20007b5e02e */
[----:B------:R-:W-:Y:S01]  /*0f50*/  CS2R R96, SRZ ;  /* 0x0000000000607805 */ /* 0x000fe2000001ff00 */
[----:B------:R-:W-:Y:S01]  /*0f60*/  CS2R R98, SRZ ;  /* 0x0000000000627805 */ /* 0x000fe2000001ff00 */
[C---:B------:R-:W-:Y:S01]  /*0f70*/  IMAD R17, R39.reuse, 0x2, R16 ;  /* 0x0000000227117824 */ /* 0x040fe200078e0210 */
[----:B------:R-:W-:Y:S01]  /*0f80*/  CS2R R92, SRZ ;  /* 0x00000000005c7805 */ /* 0x000fe2000001ff00 */
[----:B------:R-:W-:Y:S01]  /*0f90*/  IMAD.HI R0, R0, 0x2, RZ ;  /* 0x0000000200007827 */ /* 0x000fe200078e02ff */
[----:B------:R-:W-:Y:S01]  /*0fa0*/  CS2R R94, SRZ ;  /* 0x00000000005e7805 */ /* 0x000fe2000001ff00 */
[----:B------:R-:W-:Y:S01]  /*0fb0*/  CS2R R84, SRZ ;  /* 0x0000000000547805 */ /* 0x000fe2000001ff00 */
[----:B------:R-:W-:Y:S01]  /*0fc0*/  CS2R R86, SRZ ;  /* 0x0000000000567805 */ /* 0x000fe2000001ff00 */
[----:B------:R-:W-:Y:S01]  /*0fd0*/  IMAD R19, R39, 0x2, R17 ;  /* 0x0000000227137824 */ /* 0x000fe200078e0211 */
[----:B------:R-:W-:Y:S01]  /*0fe0*/  IADD3.X R37, R7, c[0x0][0x16c], R0, P0, P1 ;  /* 0x00005b0007257a10 */ /* 0x000fe200007e2400 */
[----:B------:R-:W-:Y:S01]  /*0ff0*/  IMAD.HI R6, R2, 0x2, RZ ;  /* 0x0000000202067827 */ /* 0x000fe200078e02ff */
[CC--:B------:R-:W-:Y:S01]  /*1000*/  LEA R44, P0, R8.reuse, R35.reuse, 0x1 ;  /* 0x00000023082c7211 */ /* 0x0c0fe200078008ff */
[----:B------:R-:W-:Y:S01]  /*1010*/  CS2R R78, SRZ ;  /* 0x00000000004e7805 */ /* 0x000fe2000001ff00 */
[----:B------:R-:W-:Y:S01]  /*1020*/  LEA R42, P1, R11, R35, 0x1 ;  /* 0x000000230b2a7211 */ /* 0x000fe200078208ff */
[----:B------:R-:W-:Y:S01]  /*1030*/  IMAD R20, R39, 0x2, R19 ;  /* 0x0000000227147824 */ /* 0x000fe200078e0213 */
[-C--:B------:R-:W-:Y:S01]  /*1040*/  LEA.HI.X.SX32 R45, R8, R37.reuse, 0x1, P0 ;  /* 0x00000025082d7211 */ /* 0x080fe200000f0eff */
[----:B------:R-:W-:Y:S01]  /*1050*/  IMAD.HI R31, R30, 0x2, RZ ;  /* 0x000000021e1f7827 */ /* 0x000fe200078e02ff */
[----:B------:R-:W-:Y:S01]  /*1060*/  LEA.HI.X.SX32 R43, R11, R37, 0x1, P1 ;  /* 0x000000250b2b7211 */ /* 0x000fe200008f0eff */
[----:B------:R-:W-:Y:S01]  /*1070*/  CS2R R80, SRZ ;  /* 0x0000000000507805 */ /* 0x000fe2000001ff00 */
[----:B------:R-:W-:Y:S01]  /*1080*/  CS2R R82, SRZ ;  /* 0x0000000000527805 */ /* 0x000fe2000001ff00 */
[----:B------:R-:W-:Y:S01]  /*1090*/  IMAD R21, R39, 0x2, R20 ;  /* 0x0000000227157824 */ /* 0x000fe200078e0214 */
[----:B------:R-:W-:Y:S01]  /*10a0*/  IADD3.X R47, R31, c[0x0][0x174], R6, P2, P3 ;  /* 0x00005d001f2f7a10 */ /* 0x000fe200017e6406 */
[----:B------:R-:W-:Y:S01]  /*10b0*/  IMAD.SHL.U32 R32, R48, 0x40, RZ ;  /* 0x0000004030207824 */ /* 0x000fe200078e00ff */
[C---:B------:R-:W-:Y:S01]  /*10c0*/  LEA R40, P2, R12.reuse, R35, 0x1 ;  /* 0x000000230c287211 */ /* 0x040fe200078408ff */
[----:B------:R-:W-:Y:S01]  /*10d0*/  IMAD R22, R39, 0x2, R21 ;  /* 0x0000000227167824 */ /* 0x000fe200078e0215 */
[----:B------:R-:W-:Y:S01]  /*10e0*/  STL.64 [R1+0x2e0], R44 ;  /* 0x0002e02c01007387 */ /* 0x000fe20000100a00 */
[----:B------:R-:W-:Y:S01]  /*10f0*/  IMAD R10, R9, 0x90, RZ ;  /* 0x00000090090a7824 */ /* 0x000fe200078e02ff */
[----:B------:R-:W-:Y:S01]  /*1100*/  LEA.HI.X.SX32 R41, R12, R37, 0x1, P2 ;  /* 0x000000250c297211 */ /* 0x000fe200010f0eff */
[C---:B------:R-:W-:Y:S01]  /*1110*/  IMAD R23, R39.reuse, 0x2, R22 ;  /* 0x0000000227177824 */ /* 0x040fe200078e0216 */
[----:B------:R-:W-:Y:S01]  /*1120*/  LOP3.LUT R32, R32, 0x400, RZ, 0xc0, !PT ;  /* 0x0000040020207812 */ /* 0x000fe200078ec0ff */
[----:B------:R0:W-:Y:S01]  /*1130*/  STL.64 [R1+0x2d8], R42 ;  /* 0x0002d82a01007387 */ /* 0x0001e20000100a00 */
[C---:B------:R-:W-:Y:S01]  /*1140*/  LOP3.LUT R33, R10.reuse, R33, RZ, 0x3c, !PT ;  /* 0x000000210a217212 */ /* 0x040fe200078e3cff */
[----:B------:R-:W-:Y:S01]  /*1150*/  IMAD R24, R39, 0x2, R23 ;  /* 0x0000000227187824 */ /* 0x000fe200078e0217 */
[----:B------:R-:W-:Y:S01]  /*1160*/  LOP3.LUT R10, R10, 0x30, R74, 0x78, !PT ;  /* 0x000000300a0a7812 */ /* 0x000fe200078e784a */
[----:B------:R1:W-:Y:S01]  /*1170*/  STL.64 [R1+0x2d0], R40 ;  /* 0x0002d02801007387 */ /* 0x0003e20000100a00 */
[----:B------:R-:W-:Y:S01]  /*1180*/  IMAD R9, R9, 0x110, RZ ;  /* 0x0000011009097824 */ /* 0x000fe200078e02ff */
[----:B------:R-:W-:Y:S01]  /*1190*/  LOP3.LUT R252, R5, 0x8, RZ, 0xfc, !PT ;  /* 0x0000000805fc7812 */ /* 0x000fe200078efcff */
[----:B------:R-:W-:Y:S01]  /*11a0*/  IMAD R25, R39, 0x2, R24 ;  /* 0x0000000227197824 */ /* 0x000fe200078e0218 */
[----:B------:R-:W-:Y:S01]  /*11b0*/  UMOV UR4, URZ ;  /* 0x0000003f00047c82 */ /* 0x000fe20008000000 */
[----:B------:R-:W-:Y:S01]  /*11c0*/  IMAD.IADD R6, R32, 0x1, R33 ;  /* 0x0000000120067824 */ /* 0x000fe200078e0221 */
[----:B------:R-:W-:Y:S01]  /*11d0*/  LEA R32, P2, R15, R35, 0x1 ;  /* 0x000000230f207211 */ /* 0x000fe200078408ff */
[----:B------:R-:W-:Y:S01]  /*11e0*/  IMAD.MOV.U32 R147, RZ, RZ, 0x3f800000 ;  /* 0x3f800000ff937424 */ /* 0x000fe200078e00ff */
[----:B------:R-:W-:Y:S01]  /*11f0*/  LEA R26, R39, R25, 0x1 ;  /* 0x00000019271a7211 */ /* 0x000fe200078e08ff */
[----:B------:R-:W-:Y:S01]  /*1200*/  IMAD.MOV.U32 R109, RZ, RZ, -0x800000 ;  /* 0xff800000ff6d7424 */ /* 0x000fe200078e00ff */
[-C--:B0-----:R-:W-:Y:S01]  /*1210*/  LEA R42, P0, R13, R35.reuse, 0x1 ;  /* 0x000000230d2a7211 */ /* 0x081fe200078008ff */
[----:B------:R-:W-:Y:S01]  /*1220*/  IMAD.MOV.U32 R121, RZ, RZ, -0x800000 ;  /* 0xff800000ff797424 */ /* 0x000fe200078e00ff */
[C---:B-1----:R-:W-:Y:S01]  /*1230*/  LEA R40, P1, R14.reuse, R35, 0x1 ;  /* 0x000000230e287211 */ /* 0x042fe200078208ff */
[----:B------:R-:W-:Y:S01]  /*1240*/  IMAD R27, R39, 0x2, R26 ;  /* 0x00000002271b7824 */ /* 0x000fe200078e021a */
[-C--:B------:R-:W-:Y:S01]  /*1250*/  LEA.HI.X.SX32 R43, R13, R37.reuse, 0x1, P0 ;  /* 0x000000250d2b7211 */ /* 0x080fe200000f0eff */
[----:B------:R-:W-:Y:S01]  /*1260*/  IMAD.MOV.U32 R146, RZ, RZ, 0x3f800000 ;  /* 0x3f800000ff927424 */ /* 0x000fe200078e00ff */
[-C--:B------:R-:W-:Y:S01]  /*1270*/  LEA.HI.X.SX32 R41, R14, R37.reuse, 0x1, P1 ;  /* 0x000000250e297211 */ /* 0x080fe200008f0eff */
[----:B------:R-:W-:Y:S01]  /*1280*/  IMAD R28, R39, 0x2, R27 ;  /* 0x00000002271c7824 */ /* 0x000fe200078e021b */
[----:B------:R-:W-:Y:S01]  /*1290*/  LEA.HI.X.SX32 R33, R15, R37, 0x1, P2 ;  /* 0x000000250f217211 */ /* 0x000fe200010f0eff */
[----:B------:R0:W-:Y:S01]  /*12a0*/  STL.64 [R1+0x2c8], R42 ;  /* 0x0002c82a01007387 */ /* 0x0001e20000100a00 */
[----:B------:R-:W-:Y:S01]  /*12b0*/  LOP3.LUT R9, R9, 0x30, R74, 0x78, !PT ;  /* 0x0000003009097812 */ /* 0x000fe200078e784a */
[----:B------:R-:W-:-:S02]  /*12c0*/  IMAD R4, R39, 0x2, R28 ;  /* 0x0000000227047824 */ /* 0x000fc400078e021c */
[----:B------:R1:W-:Y:S02]  /*12d0*/  STL.64 [R1+0x2c0], R40 ;  /* 0x0002c02801007387 */ /* 0x0003e40000100a00 */
[C---:B------:R-:W-:Y:S02]  /*12e0*/  IMAD R18, R39.reuse, 0x2, R4 ;  /* 0x0000000227127824 */ /* 0x040fe400078e0204 */
[----:B------:R2:W-:Y:S02]  /*12f0*/  STL.64 [R1+0x2b8], R32 ;  /* 0x0002b82001007387 */ /* 0x0005e40000100a00 */
[----:B------:R-:W-:Y:S01]  /*1300*/  IMAD R29, R39, 0x2, R18 ;  /* 0x00000002271d7824 */ /* 0x000fe200078e0212 */
[----:B0-----:R-:W-:-:S04]  /*1310*/  LEA R42, P0, R16, R35, 0x1 ;  /* 0x00000023102a7211 */ /* 0x001fc800078008ff */
[----:B------:R-:W-:Y:S02]  /*1320*/  LEA R2, R39, R29, 0x1 ;  /* 0x0000001d27027211 */ /* 0x000fe400078e08ff */
[----:B-1----:R-:W-:Y:S02]  /*1330*/  LEA R40, P1, R17, R35, 0x1 ;  /* 0x0000002311287211 */ /* 0x002fe400078208ff */
[----:B------:R-:W-:Y:S01]  /*1340*/  LEA.HI.X.SX32 R43, R16, R37, 0x1, P0 ;  /* 0x00000025102b7211 */ /* 0x000fe200000f0eff */
[----:B------:R-:W-:Y:S01]  /*1350*/  IMAD R30, R39, 0x2, R2 ;  /* 0x00000002271e7824 */ /* 0x000fe200078e0202 */
[----:B--2---:R-:W-:Y:S02]  /*1360*/  LEA R32, P2, R19, R35, 0x1 ;  /* 0x0000002313207211 */ /* 0x004fe400078408ff */
[-C--:B------:R-:W-:Y:S01]  /*1370*/  LEA.HI.X.SX32 R41, R17, R37.reuse, 0x1, P1 ;  /* 0x0000002511297211 */ /* 0x080fe200008f0eff */
[----:B------:R-:W-:Y:S01]  /*1380*/  STL.64 [R1+0x2b0], R42 ;  /* 0x0002b02a01007387 */ /* 0x000fe20000100a00 */
[----:B------:R-:W-:Y:S01]  /*1390*/  LEA.HI.X.SX32 R33, R19, R37, 0x1, P2 ;  /* 0x0000002513217211 */ /* 0x000fe200010f0eff */
[C---:B------:R-:W-:Y:S01]  /*13a0*/  IMAD R0, R39.reuse, 0x2, R30 ;  /* 0x0000000227007824 */ /* 0x040fe200078e021e */
[C---:B------:R-:W-:Y:S01]  /*13b0*/  LEA R16, P2, R22.reuse, R35, 0x1 ;  /* 0x0000002316107211 */ /* 0x040fe200078408ff */
[----:B------:R0:W-:Y:S02]  /*13c0*/  STL.64 [R1+0x2a8], R40 ;  /* 0x0002a82801007387 */ /* 0x0001e40000100a00 */
[C---:B------:R-:W-:Y:S01]  /*13d0*/  IMAD R7, R39.reuse, 0x2, R0 ;  /* 0x0000000227077824 */ /* 0x040fe200078e0200 */
[----:B------:R-:W-:Y:S01]  /*13e0*/  LEA.HI.X.SX32 R17, R22, R37, 0x1, P2 ;  /* 0x0000002516117211 */ /* 0x000fe200010f0eff */
[----:B------:R1:W-:Y:S02]  /*13f0*/  STL.64 [R1+0x2a0], R32 ;  /* 0x0002a02001007387 */ /* 0x0003e40000100a00 */
[----:B------:R-:W-:-:S02]  /*1400*/  IMAD R8, R39, 0x2, R7 ;  /* 0x0000000227087824 */ /* 0x000fc400078e0207 */
[----:B------:R2:W-:Y:S02]  /*1410*/  STL.64 [R1+0x288], R16 ;  /* 0x0002881001007387 */ /* 0x0005e40000100a00 */
[----:B------:R-:W-:Y:S01]  /*1420*/  IMAD R11, R39, 0x2, R8 ;  /* 0x00000002270b7824 */ /* 0x000fe200078e0208 */
[----:B0-----:R-:W-:-:S03]  /*1430*/  LEA R40, P0, R20, R35, 0x1 ;  /* 0x0000002314287211 */ /* 0x001fc600078008ff */
[----:B------:R-:W-:Y:S01]  /*1440*/  IMAD R12, R39, 0x2, R11 ;  /* 0x00000002270c7824 */ /* 0x000fe200078e020b */
[----:B-1----:R-:W-:Y:S02]  /*1450*/  LEA R32, P1, R21, R35, 0x1 ;  /* 0x0000002315207211 */ /* 0x002fe400078208ff */
[-C--:B------:R-:W-:Y:S01]  /*1460*/  LEA.HI.X.SX32 R41, R20, R37.reuse, 0x1, P0 ;  /* 0x0000002514297211 */ /* 0x080fe200000f0eff */
[----:B------:R-:W-:Y:S01]  /*1470*/  IMAD R13, R39, 0x2, R12 ;  /* 0x00000002270d7824 */ /* 0x000fe200078e020c */
[----:B------:R-:W-:Y:S02]  /*1480*/  LEA.HI.X.SX32 R33, R21, R37, 0x1, P1 ;  /* 0x0000002515217211 */ /* 0x000fe400008f0eff */
[----:B------:R-:W-:Y:S01]  /*1490*/  LEA R20, P2, R25, R35, 0x1 ;  /* 0x0000002319147211 */ /* 0x000fe200078408ff */
[----:B------:R0:W-:Y:S01]  /*14a0*/  STL.64 [R1+0x298], R40 ;  /* 0x0002982801007387 */ /* 0x0001e20000100a00 */
[----:B------:R-:W-:Y:S02]  /*14b0*/  IMAD R14, R39, 0x2, R13 ;  /* 0x00000002270e7824 */ /* 0x000fe400078e020d */
[----:B------:R-:W-:Y:S01]  /*14c0*/  LEA.HI.X.SX32 R21, R25, R37, 0x1, P2 ;  /* 0x0000002519157211 */ /* 0x000fe200010f0eff */
[----:B------:R1:W-:Y:S01]  /*14d0*/  STL.64 [R1+0x290], R32 ;  /* 0x0002902001007387 */ /* 0x0003e20000100a00 */
[----:B------:R-:W-:Y:S01]  /*14e0*/  LEA R22, P2, R28, R35, 0x1 ;  /* 0x000000231c167211 */ /* 0x000fe200078408ff */
[----:B------:R-:W-:-:S05]  /*14f0*/  IMAD R15, R39, 0x2, R14 ;  /* 0x00000002270f7824 */ /* 0x000fca00078e020e */
[----:B--2---:R-:W-:Y:S02]  /*1500*/  LEA R16, R39, R15, 0x1 ;  /* 0x0000000f27107211 */ /* 0x004fe400078e08ff */
[-C--:B0-----:R-:W-:Y:S02]  /*1510*/  LEA R40, P0, R23, R35.reuse, 0x1 ;  /* 0x0000002317287211 */ /* 0x081fe400078008ff */
[C---:B-1----:R-:W-:Y:S01]  /*1520*/  LEA R32, P1, R24.reuse, R35, 0x1 ;  /* 0x0000002318207211 */ /* 0x042fe200078208ff */
[----:B------:R-:W-:Y:S01]  /*1530*/  IMAD R17, R39, 0x2, R16 ;  /* 0x0000000227117824 */ /* 0x000fe200078e0210 */
[-C--:B------:R-:W-:Y:S02]  /*1540*/  LEA.HI.X.SX32 R41, R23, R37.reuse, 0x1, P0 ;  /* 0x0000002517297211 */ /* 0x080fe400000f0eff */
[-C--:B------:R-:W-:Y:S01]  /*1550*/  LEA.HI.X.SX32 R33, R24, R37.reuse, 0x1, P1 ;  /* 0x0000002518217211 */ /* 0x080fe200008f0eff */
[----:B------:R-:W-:Y:S01]  /*1560*/  IMAD R19, R39, 0x2, R17 ;  /* 0x0000000227137824 */ /* 0x000fe200078e0211 */
[----:B------:R-:W-:Y:S01]  /*1570*/  LEA.HI.X.SX32 R23, R28, R37, 0x1, P2 ;  /* 0x000000251c177211 */ /* 0x000fe200010f0eff */
[----:B------:R0:W-:Y:S01]  /*1580*/  STL.64 [R1+0x280], R40 ;  /* 0x0002802801007387 */ /* 0x0001e20000100a00 */
[----:B------:R-:W-:-:S03]  /*1590*/  LEA R24, P2, R29, R35, 0x1 ;  /* 0x000000231d187211 */ /* 0x000fc600078408ff */
[----:B------:R1:W-:Y:S01]  /*15a0*/  STL.64 [R1+0x278], R32 ;  /* 0x0002782001007387 */ /* 0x0003e20000100a00 */
[----:B------:R-:W-:-:S03]  /*15b0*/  LEA.HI.X.SX32 R25, R29, R37, 0x1, P2 ;  /* 0x000000251d197211 */ /* 0x000fc600010f0eff */
[----:B------:R2:W-:Y:S01]  /*15c0*/  STL.64 [R1+0x270], R20 ;  /* 0x0002701401007387 */ /* 0x0005e20000100a00 */
[CC--:B0-----:R-:W-:Y:S02]  /*15d0*/  LEA R40, P0, R26.reuse, R35.reuse, 0x1 ;  /* 0x000000231a287211 */ /* 0x0c1fe400078008ff */
[C---:B-1----:R-:W-:Y:S02]  /*15e0*/  LEA R32, P1, R27.reuse, R35, 0x1 ;  /* 0x000000231b207211 */ /* 0x042fe400078208ff */
[-C--:B------:R-:W-:Y:S02]  /*15f0*/  LEA.HI.X.SX32 R41, R26, R37.reuse, 0x1, P0 ;  /* 0x000000251a297211 */ /* 0x080fe400000f0eff */
[----:B------:R-:W-:Y:S01]  /*1600*/  LEA.HI.X.SX32 R33, R27, R37, 0x1, P1 ;  /* 0x000000251b217211 */ /* 0x000fe200008f0eff */
[C---:B--2---:R-:W-:Y:S01]  /*1610*/  IMAD R20, R39.reuse, 0x2, R19 ;  /* 0x0000000227147824 */ /* 0x044fe200078e0213 */
[C---:B------:R-:W-:Y:S01]  /*1620*/  LEA R26, P1, R18.reuse, R35, 0x1 ;  /* 0x00000023121a7211 */ /* 0x040fe200078208ff */
[----:B------:R-:W-:Y:S02]  /*1630*/  STL.64 [R1+0x268], R40 ;  /* 0x0002682801007387 */ /* 0x000fe40000100a00 */
[----:B------:R-:W-:Y:S01]  /*1640*/  IMAD R21, R39, 0x2, R20 ;  /* 0x0000000227157824 */ /* 0x000fe200078e0214 */
[----:B------:R-:W-:Y:S01]  /*1650*/  LEA.HI.X.SX32 R27, R18, R37, 0x1, P1 ;  /* 0x00000025121b7211 */ /* 0x000fe200008f0eff */
[----:B------:R0:W-:Y:S04]  /*1660*/  STL.64 [R1+0x260], R32 ;  /* 0x0002602001007387 */ /* 0x0001e80000100a00 */
[----:B------:R1:W-:Y:S01]  /*1670*/  STL.64 [R1+0x258], R22 ;  /* 0x0002581601007387 */ /* 0x0003e20000100a00 */
[----:B0-----:R-:W-:-:S04]  /*1680*/  LEA R32, P0, R4, R35, 0x1 ;  /* 0x0000002304207211 */ /* 0x001fc800078008ff */
[----:B------:R-:W-:Y:S01]  /*1690*/  LEA.HI.X.SX32 R33, R4, R37, 0x1, P0 ;  /* 0x0000002504217211 */ /* 0x000fe200000f0eff */
[----:B-1----:R-:W-:-:S04]  /*16a0*/  IMAD R22, R39, 0x2, R21 ;  /* 0x0000000227167824 */ /* 0x002fc800078e0215 */
[----:B------:R0:W-:Y:S01]  /*16b0*/  STL.64 [R1+0x250], R32 ;  /* 0x0002502001007387 */ /* 0x0001e20000100a00 */
[----:B------:R-:W-:-:S03]  /*16c0*/  IMAD R4, R39, 0x2, R22 ;  /* 0x0000000227047824 */ /* 0x000fc600078e0216 */
[----:B------:R1:W-:Y:S01]  /*16d0*/  STL.64 [R1+0x248], R26 ;  /* 0x0002481a01007387 */ /* 0x0003e20000100a00 */
[----:B------:R-:W-:-:S03]  /*16e0*/  IMAD R18, R39, 0x2, R4 ;  /* 0x0000000227127824 */ /* 0x000fc600078e0204 */
[----:B------:R2:W-:Y:S01]  /*16f0*/  STL.64 [R1+0x240], R24 ;  /* 0x0002401801007387 */ /* 0x0005e20000100a00 */
[-C--:B0-----:R-:W-:Y:S02]  /*1700*/  LEA R32, P0, R2, R35.reuse, 0x1 ;  /* 0x0000002302207211 */ /* 0x081fe400078008ff */
[----:B-1----:R-:W-:Y:S02]  /*1710*/  LEA R26, P1, R30, R35, 0x1 ;  /* 0x000000231e1a7211 */ /* 0x002fe400078208ff */
[----:B------:R-:W-:Y:S02]  /*1720*/  LEA.HI.X.SX32 R33, R2, R37, 0x1, P0 ;  /* 0x0000002502217211 */ /* 0x000fe400000f0eff */
[----:B--2---:R-:W-:Y:S02]  /*1730*/  LEA R24, P2, R0, R35, 0x1 ;  /* 0x0000002300187211 */ /* 0x004fe400078408ff */
[-C--:B------:R-:W-:Y:S01]  /*1740*/  LEA.HI.X.SX32 R27, R30, R37.reuse, 0x1, P1 ;  /* 0x000000251e1b7211 */ /* 0x080fe200008f0eff */
[----:B------:R-:W-:Y:S01]  /*1750*/  STL.64 [R1+0x238], R32 ;  /* 0x0002382001007387 */ /* 0x000fe20000100a00 */
[----:B------:R-:W-:Y:S01]  /*1760*/  LEA.HI.X.SX32 R25, R0, R37, 0x1, P2 ;  /* 0x0000002500197211 */ /* 0x000fe200010f0eff */
[----:B------:R-:W-:Y:S01]  /*1770*/  IMAD R0, R39, 0x2, R18 ;  /* 0x0000000227007824 */ /* 0x000fe200078e0212 */
[----:B------:R-:W-:Y:S01]  /*1780*/  LEA R28, P0, R7, R35, 0x1 ;  /* 0x00000023071c7211 */ /* 0x000fe200078008ff */
[----:B------:R0:W-:Y:S02]  /*1790*/  STL.64 [R1+0x230], R26 ;  /* 0x0002301a01007387 */ /* 0x0001e40000100a00 */
[----:B------:R-:W-:Y:S01]  /*17a0*/  IMAD R2, R39, 0x2, R0 ;  /* 0x0000000227027824 */ /* 0x000fe200078e0200 */
[----:B------:R-:W-:Y:S01]  /*17b0*/  LEA.HI.X.SX32 R29, R7, R37, 0x1, P0 ;  /* 0x00000025071d7211 */ /* 0x000fe200000f0eff */
[----:B------:R1:W-:Y:S02]  /*17c0*/  STL.64 [R1+0x228], R24 ;  /* 0x0002281801007387 */ /* 0x0003e40000100a00 */
[----:B------:R-:W-:-:S02]  /*17d0*/  IMAD R7, R39, 0x2, R2 ;  /* 0x0000000227077824 */ /* 0x000fc400078e0202 */
[----:B------:R2:W-:Y:S01]  /*17e0*/  STL.64 [R1+0x220], R28 ;  /* 0x0002201c01007387 */ /* 0x0005e20000100a00 */
[CC--:B0-----:R-:W-:Y:S02]  /*17f0*/  LEA R26, P1, R8.reuse, R35.reuse, 0x1 ;  /* 0x00000023081a7211 */ /* 0x0c1fe400078208ff */
[C---:B-1----:R-:W-:Y:S02]  /*1800*/  LEA R24, P2, R11.reuse, R35, 0x1 ;  /* 0x000000230b187211 */ /* 0x042fe400078408ff */
[-C--:B------:R-:W-:Y:S02]  /*1810*/  LEA.HI.X.SX32 R27, R8, R37.reuse, 0x1, P1 ;  /* 0x00000025081b7211 */ /* 0x080fe400008f0eff */
[----:B------:R-:W-:Y:S02]  /*1820*/  LEA.HI.X.SX32 R25, R11, R37, 0x1, P2 ;  /* 0x000000250b197211 */ /* 0x000fe400010f0eff */
[----:B--2---:R-:W-:Y:S01]  /*1830*/  LEA R28, P0, R12, R35, 0x1 ;  /* 0x000000230c1c7211 */ /* 0x004fe200078008ff */
[----:B------:R0:W-:Y:S01]  /*1840*/  STL.64 [R1+0x218], R26 ;  /* 0x0002181a01007387 */ /* 0x0001e20000100a00 */
[----:B------:R-:W-:-:S02]  /*1850*/  LEA R8, R39, R7, 0x1 ;  /* 0x0000000727087211 */ /* 0x000fc400078e08ff */
[----:B------:R-:W-:Y:S01]  /*1860*/  LEA.HI.X.SX32 R29, R12, R37, 0x1, P0 ;  /* 0x000000250c1d7211 */ /* 0x000fe200000f0eff */
[----:B------:R1:W-:Y:S02]  /*1870*/  STL.64 [R1+0x210], R24 ;  /* 0x0002101801007387 */ /* 0x0003e40000100a00 */
[C---:B------:R-:W-:Y:S02]  /*1880*/  IMAD R11, R39.reuse, 0x2, R8 ;  /* 0x00000002270b7824 */ /* 0x040fe400078e0208 */
[----:B------:R2:W-:Y:S02]  /*1890*/  STL.64 [R1+0x208], R28 ;  /* 0x0002081c01007387 */ /* 0x0005e40000100a00 */
[----:B------:R-:W-:Y:S01]  /*18a0*/  IMAD R12, R39, 0x2, R11 ;  /* 0x00000002270c7824 */ /* 0x000fe200078e020b */
[-C--:B0-----:R-:W-:Y:S02]  /*18b0*/  LEA R26, P1, R13, R35.reuse, 0x1 ;  /* 0x000000230d1a7211 */ /* 0x081fe400078208ff */
[----:B-1----:R-:W-:-:S02]  /*18c0*/  LEA R24, P2, R14, R35, 0x1 ;  /* 0x000000230e187211 */ /* 0x002fc400078408ff */
[-C--:B------:R-:W-:Y:S01]  /*18d0*/  LEA.HI.X.SX32 R27, R13, R37.reuse, 0x1, P1 ;  /* 0x000000250d1b7211 */ /* 0x080fe200008f0eff */
[----:B------:R-:W-:Y:S01]  /*18e0*/  IMAD R13, R39, 0x2, R12 ;  /* 0x00000002270d7824 */ /* 0x000fe200078e020c */
[----:B------:R-:W-:Y:S02]  /*18f0*/  LEA.HI.X.SX32 R25, R14, R37, 0x1, P2 ;  /* 0x000000250e197211 */ /* 0x000fe400010f0eff */
[----:B--2---:R-:W-:Y:S01]  /*1900*/  LEA R28, P0, R15, R35, 0x1 ;  /* 0x000000230f1c7211 */ /* 0x004fe200078008ff */
[----:B------:R0:W-:Y:S01]  /*1910*/  STL.64 [R1+0x200], R26 ;  /* 0x0002001a01007387 */ /* 0x0001e20000100a00 */
[----:B------:R-:W-:Y:S02]  /*1920*/  IMAD R14, R39, 0x2, R13 ;  /* 0x00000002270e7824 */ /* 0x000fe400078e020d */
[----:B------:R-:W-:Y:S01]  /*1930*/  LEA.HI.X.SX32 R29, R15, R37, 0x1, P0 ;  /* 0x000000250f1d7211 */ /* 0x000fe200000f0eff */
[----:B------:R1:W-:Y:S01]  /*1940*/  STL.64 [R1+0x1f8], R24 ;  /* 0x0001f81801007387 */ /* 0x0003e20000100a00 */
[----:B------:R-:W-:-:S03]  /*1950*/  IMAD R15, R39, 0x2, R14 ;  /* 0x00000002270f7824 */ /* 0x000fc600078e020e */
[----:B------:R2:W-:Y:S01]  /*1960*/  STL.64 [R1+0x1f0], R28 ;  /* 0x0001f01c01007387 */ /* 0x0005e20000100a00 */
[CC--:B0-----:R-:W-:Y:S02]  /*1970*/  LEA R26, P1, R16.reuse, R35.reuse, 0x1 ;  /* 0x00000023101a7211 */ /* 0x0c1fe400078208ff */
[----:B-1----:R-:W-:Y:S02]  /*1980*/  LEA R24, P2, R17, R35, 0x1 ;  /* 0x0000002311187211 */ /* 0x002fe400078408ff */
[-C--:B------:R-:W-:Y:S01]  /*1990*/  LEA.HI.X.SX32 R27, R16, R37.reuse, 0x1, P1 ;  /* 0x00000025101b7211 */ /* 0x080fe200008f0eff */
[----:B------:R-:W-:Y:S01]  /*19a0*/  IMAD R16, R39, 0x2, R15 ;  /* 0x0000000227107824 */ /* 0x000fe200078e020f */
[----:B------:R-:W-:Y:S02]  /*19b0*/  LEA.HI.X.SX32 R25, R17, R37, 0x1, P2 ;  /* 0x0000002511197211 */ /* 0x000fe400010f0eff */
[C---:B--2---:R-:W-:Y:S01]  /*19c0*/  LEA R28, P0, R19.reuse, R35, 0x1 ;  /* 0x00000023131c7211 */ /* 0x044fe200078008ff */
[----:B------:R0:W-:Y:S03]  /*19d0*/  STL.64 [R1+0x1e8], R26 ;  /* 0x0001e81a01007387 */ /* 0x0001e60000100a00 */
[----:B------:R-:W-:Y:S01]  /*19e0*/  LEA.HI.X.SX32 R29, R19, R37, 0x1, P0 ;  /* 0x00000025131d7211 */ /* 0x000fe200000f0eff */
[----:B------:R1:W-:Y:S04]  /*19f0*/  STL.64 [R1+0x1e0], R24 ;  /* 0x0001e01801007387 */ /* 0x0003e80000100a00 */
[----:B------:R2:W-:Y:S01]  /*1a00*/  STL.64 [R1+0x1d8], R28 ;  /* 0x0001d81c01007387 */ /* 0x0005e20000100a00 */
[----:B0-----:R-:W-:-:S02]  /*1a10*/  LEA R26, P1, R20, R35, 0x1 ;  /* 0x00000023141a7211 */ /* 0x001fc400078208ff */
[C---:B-1----:R-:W-:Y:S02]  /*1a20*/  LEA R24, P2, R21.reuse, R35, 0x1 ;  /* 0x0000002315187211 */ /* 0x042fe400078408ff */
[-C--:B------:R-:W-:Y:S02]  /*1a30*/  LEA.HI.X.SX32 R27, R20, R37.reuse, 0x1, P1 ;  /* 0x00000025141b7211 */ /* 0x080fe400008f0eff */
[----:B------:R-:W-:Y:S02]  /*1a40*/  LEA.HI.X.SX32 R25, R21, R37, 0x1, P2 ;  /* 0x0000002515197211 */ /* 0x000fe400010f0eff */
[C---:B--2---:R-:W-:Y:S01]  /*1a50*/  LEA R28, P0, R22.reuse, R35, 0x1 ;  /* 0x00000023161c7211 */ /* 0x044fe200078008ff */
[----:B------:R0:W-:Y:S03]  /*1a60*/  STL.64 [R1+0x1d0], R26 ;  /* 0x0001d01a01007387 */ /* 0x0001e60000100a00 */
[----:B------:R-:W-:Y:S01]  /*1a70*/  LEA.HI.X.SX32 R29, R22, R37, 0x1, P0 ;  /* 0x00000025161d7211 */ /* 0x000fe200000f0eff */
[----:B------:R1:W-:Y:S04]  /*1a80*/  STL.64 [R1+0x1c8], R24 ;  /* 0x0001c81801007387 */ /* 0x0003e80000100a00 */
[----:B------:R-:W-:Y:S01]  /*1a90*/  STL.64 [R1+0x1c0], R28 ;  /* 0x0001c01c01007387 */ /* 0x000fe20000100a00 */
[----:B0-----:R-:W-:-:S02]  /*1aa0*/  LEA R26, P1, R4, R35, 0x1 ;  /* 0x00000023041a7211 */ /* 0x001fc400078208ff */
[----:B-1----:R-:W-:Y:S02]  /*1ab0*/  LEA R24, P2, R18, R35, 0x1 ;  /* 0x0000002312187211 */ /* 0x002fe400078408ff */
[-C--:B------:R-:W-:Y:S01]  /*1ac0*/  LEA.HI.X.SX32 R27, R4, R37.reuse, 0x1, P1 ;  /* 0x00000025041b7211 */ /* 0x080fe200008f0eff */
[C---:B------:R-:W-:Y:S01]  /*1ad0*/  IMAD R4, R39.reuse, 0x2, R16 ;  /* 0x0000000227047824 */ /* 0x040fe200078e0210 */
[----:B------:R-:W-:Y:S02]  /*1ae0*/  LEA.HI.X.SX32 R25, R18, R37, 0x1, P2 ;  /* 0x0000002512197211 */ /* 0x000fe400010f0eff */
[CC--:B------:R-:W-:Y:S01]  /*1af0*/  LEA R22, P1, R2.reuse, R35.reuse, 0x1 ;  /* 0x0000002302167211 */ /* 0x0c0fe200078208ff */
[----:B------:R-:W-:Y:S01]  /*1b00*/  IMAD R17, R39, 0x2, R4 ;  /* 0x0000000227117824 */ /* 0x000fe200078e0204 */
[----:B------:R-:W-:Y:S01]  /*1b10*/  LEA R20, P2, R7, R35, 0x1 ;  /* 0x0000002307147211 */ /* 0x000fe200078408ff */
[----:B------:R0:W-:Y:S01]  /*1b20*/  STL.64 [R1+0x1b0], R24 ;  /* 0x0001b01801007387 */ /* 0x0001e20000100a00 */
[----:B------:R-:W-:-:S02]  /*1b30*/  LEA.HI.X.SX32 R23, R2, R37, 0x1, P1 ;  /* 0x0000002502177211 */ /* 0x000fc400008f0eff */
[----:B------:R-:W-:Y:S01]  /*1b40*/  LEA.HI.X.SX32 R21, R7, R37, 0x1, P2 ;  /* 0x0000002507157211 */ /* 0x000fe200010f0eff */
[----:B------:R-:W-:Y:S01]  /*1b50*/  STL.64 [R1+0x1b8], R26 ;  /* 0x0001b81a01007387 */ /* 0x000fe20000100a00 */
[----:B------:R-:W-:-:S04]  /*1b60*/  LEA R18, P2, R12, R35, 0x1 ;  /* 0x000000230c127211 */ /* 0x000fc800078408ff */
[----:B------:R-:W-:Y:S02]  /*1b70*/  LEA.HI.X.SX32 R19, R12, R37, 0x1, P2 ;  /* 0x000000250c137211 */ /* 0x000fe400010f0eff */
[----:B0-----:R-:W-:-:S04]  /*1b80*/  LEA R24, P0, R0, R35, 0x1 ;  /* 0x0000002300187211 */ /* 0x001fc800078008ff */
[----:B------:R-:W-:Y:S01]  /*1b90*/  LEA.HI.X.SX32 R25, R0, R37, 0x1, P0 ;  /* 0x0000002500197211 */ /* 0x000fe200000f0eff */
[----:B------:R-:W-:-:S04]  /*1ba0*/  IMAD R0, R39, 0x2, R17 ;  /* 0x0000000227007824 */ /* 0x000fc800078e0211 */
[----:B------:R-:W-:Y:S01]  /*1bb0*/  STL.64 [R1+0x1a8], R24 ;  /* 0x0001a81801007387 */ /* 0x000fe20000100a00 */
[----:B------:R-:W-:-:S03]  /*1bc0*/  IMAD R2, R39, 0x2, R0 ;  /* 0x0000000227027824 */ /* 0x000fc600078e0200 */
[----:B------:R0:W-:Y:S02]  /*1bd0*/  STL.64 [R1+0x1a0], R22 ;  /* 0x0001a01601007387 */ /* 0x0001e40000100a00 */
[----:B------:R-:W-:Y:S02]  /*1be0*/  LEA R7, R39, R2, 0x1 ;  /* 0x0000000227077211 */ /* 0x000fe400078e08ff */
[----:B------:R1:W-:Y:S01]  /*1bf0*/  STL.64 [R1+0x198], R20 ;  /* 0x0001981401007387 */ /* 0x0003e20000100a00 */
[CC--:B0-----:R-:W-:Y:S02]  /*1c00*/  LEA R22, P0, R8.reuse, R35.reuse, 0x1 ;  /* 0x0000002308167211 */ /* 0x0c1fe400078008ff */
[----:B-1----:R-:W-:Y:S02]  /*1c10*/  LEA R20, P1, R11, R35, 0x1 ;  /* 0x000000230b147211 */ /* 0x002fe400078208ff */
[-C--:B------:R-:W-:Y:S01]  /*1c20*/  LEA.HI.X.SX32 R23, R8, R37.reuse, 0x1, P0 ;  /* 0x0000002508177211 */ /* 0x080fe200000f0eff */
[----:B------:R-:W-:Y:S01]  /*1c30*/  IMAD R8, R39, 0x2, R7 ;  /* 0x0000000227087824 */ /* 0x000fe200078e0207 */
[----:B------:R-:W-:-:S03]  /*1c40*/  LEA.HI.X.SX32 R21, R11, R37, 0x1, P1 ;  /* 0x000000250b157211 */ /* 0x000fc600008f0eff */
[----:B------:R0:W-:Y:S01]  /*1c50*/  STL.64 [R1+0x190], R22 ;  /* 0x0001901601007387 */ /* 0x0001e20000100a00 */
[----:B------:R-:W-:-:S03]  /*1c60*/  IMAD R11, R39, 0x2, R8 ;  /* 0x00000002270b7824 */ /* 0x000fc600078e0208 */
[----:B------:R1:W-:Y:S01]  /*1c70*/  STL.64 [R1+0x188], R20 ;  /* 0x0001881401007387 */ /* 0x0003e20000100a00 */
[----:B------:R-:W-:-:S03]  /*1c80*/  IMAD R12, R39, 0x2, R11 ;  /* 0x00000002270c7824 */ /* 0x000fc600078e020b */
[----:B------:R2:W-:Y:S01]  /*1c90*/  STL.64 [R1+0x180], R18 ;  /* 0x0001801201007387 */ /* 0x0005e20000100a00 */
[CC--:B0-----:R-:W-:Y:S02]  /*1ca0*/  LEA R22, P0, R13.reuse, R35.reuse, 0x1 ;  /* 0x000000230d167211 */ /* 0x0c1fe400078008ff */
[C---:B-1----:R-:W-:Y:S02]  /*1cb0*/  LEA R20, P1, R14.reuse, R35, 0x1 ;  /* 0x000000230e147211 */ /* 0x042fe400078208ff */
[----:B------:R-:W-:Y:S02]  /*1cc0*/  LEA.HI.X.SX32 R23, R13, R37, 0x1, P0 ;  /* 0x000000250d177211 */ /* 0x000fe400000f0eff */
[C---:B--2---:R-:W-:Y:S02]  /*1cd0*/  LEA R18, P2, R15.reuse, R35, 0x1 ;  /* 0x000000230f127211 */ /* 0x044fe400078408ff */
[-C--:B------:R-:W-:Y:S01]  /*1ce0*/  LEA.HI.X.SX32 R21, R14, R37.reuse, 0x1, P1 ;  /* 0x000000250e157211 */ /* 0x080fe200008f0eff */
[----:B------:R0:W-:Y:S01]  /*1cf0*/  STL.64 [R1+0x178], R22 ;  /* 0x0001781601007387 */ /* 0x0001e20000100a00 */
[----:B------:R-:W-:-:S03]  /*1d00*/  LEA.HI.X.SX32 R19, R15, R37, 0x1, P2 ;  /* 0x000000250f137211 */ /* 0x000fc600010f0eff */
[----:B------:R1:W-:Y:S04]  /*1d10*/  STL.64 [R1+0x170], R20 ;  /* 0x0001701401007387 */ /* 0x0003e80000100a00 */
[----:B------:R2:W-:Y:S01]  /*1d20*/  STL.64 [R1+0x168], R18 ;  /* 0x0001681201007387 */ /* 0x0005e20000100a00 */
[-C--:B0-----:R-:W-:Y:S02]  /*1d30*/  LEA R22, P0, R16, R35.reuse, 0x1 ;  /* 0x0000002310167211 */ /* 0x081fe400078008ff */
[----:B-1----:R-:W-:Y:S02]  /*1d40*/  LEA R20, P1, R4, R35, 0x1 ;  /* 0x0000002304147211 */ /* 0x002fe400078208ff */
[----:B------:R-:W-:Y:S02]  /*1d50*/  LEA.HI.X.SX32 R23, R16, R37, 0x1, P0 ;  /* 0x0000002510177211 */ /* 0x000fe400000f0eff */
[----:B--2---:R-:W-:-:S02]  /*1d60*/  LEA R18, P2, R17, R35, 0x1 ;  /* 0x0000002311127211 */ /* 0x004fc400078408ff */
        /* <DEDUP_REMOVED lines=8> */
[----:B------:R1:W-:Y:S01]  /*1df0*/  STL.64 [R1+0x150], R18 ;  /* 0x0001501201007387 */ /* 0x0003e20000100a00 */
[----:B0-----:R-:W-:-:S02]  /*1e00*/  LEA R20, P0, R0, R35, 0x1 ;  /* 0x0000002300147211 */ /* 0x001fc400078008ff */
[----:B-1----:R-:W-:Y:S02]  /*1e10*/  LEA R18, P1, R2, R35, 0x1 ;  /* 0x0000002302127211 */ /* 0x002fe400078208ff */
[-C--:B------:R-:W-:Y:S01]  /*1e20*/  LEA.HI.X.SX32 R21, R0, R37.reuse, 0x1, P0 ;  /* 0x0000002500157211 */ /* 0x080fe200000f0eff */
[----:B------:R-:W-:Y:S01]  /*1e30*/  IMAD R0, R39, 0x2, R13 ;  /* 0x0000000227007824 */ /* 0x000fe200078e020d */
[----:B------:R-:W-:Y:S02]  /*1e40*/  LEA.HI.X.SX32 R19, R2, R37, 0x1, P1 ;  /* 0x0000002502137211 */ /* 0x000fe400008f0eff */
[----:B------:R-:W-:Y:S01]  /*1e50*/  LEA R16, P1, R11, R35, 0x1 ;  /* 0x000000230b107211 */ /* 0x000fe200078208ff */
[----:B------:R-:W-:Y:S01]  /*1e60*/  STL.64 [R1+0x148], R20 ;  /* 0x0001481401007387 */ /* 0x000fe20000100a00 */
[----:B------:R-:W-:Y:S02]  /*1e70*/  IMAD R2, R39, 0x2, R0 ;  /* 0x0000000227027824 */ /* 0x000fe400078e0200 */
[----:B------:R-:W-:Y:S01]  /*1e80*/  LEA.HI.X.SX32 R17, R11, R37, 0x1, P1 ;  /* 0x000000250b117211 */ /* 0x000fe200008f0eff */
[----:B------:R0:W-:Y:S01]  /*1e90*/  STL.64 [R1+0x140], R18 ;  /* 0x0001401201007387 */ /* 0x0001e20000100a00 */
[----:B------:R-:W-:-:S03]  /*1ea0*/  IMAD R7, R39, 0x2, R2 ;  /* 0x0000000227077824 */ /* 0x000fc600078e0202 */
[----:B------:R1:W-:Y:S01]  /*1eb0*/  STL.64 [R1+0x138], R14 ;  /* 0x0001380e01007387 */ /* 0x0003e20000100a00 */
[-C--:B0-----:R-:W-:Y:S02]  /*1ec0*/  LEA R18, P0, R8, R35.reuse, 0x1 ;  /* 0x0000002308127211 */ /* 0x081fe400078008ff */
[----:B-1----:R-:W-:Y:S02]  /*1ed0*/  LEA R14, P2, R12, R35, 0x1 ;  /* 0x000000230c0e7211 */ /* 0x002fe400078408ff */
[-C--:B------:R-:W-:Y:S01]  /*1ee0*/  LEA.HI.X.SX32 R19, R8, R37.reuse, 0x1, P0 ;  /* 0x0000002508137211 */ /* 0x080fe200000f0eff */
[----:B------:R-:W-:Y:S01]  /*1ef0*/  IMAD R8, R39, 0x2, R7 ;  /* 0x0000000227087824 */ /* 0x000fe200078e0207 */
[----:B------:R-:W-:-:S03]  /*1f00*/  LEA.HI.X.SX32 R15, R12, R37, 0x1, P2 ;  /* 0x000000250c0f7211 */ /* 0x000fc600010f0eff */
[----:B------:R0:W-:Y:S04]  /*1f10*/  STL.64 [R1+0x130], R18 ;  /* 0x0001301201007387 */ /* 0x0001e80000100a00 */
[----:B------:R1:W-:Y:S04]  /*1f20*/  STL.64 [R1+0x128], R16 ;  /* 0x0001281001007387 */ /* 0x0003e80000100a00 */
[----:B------:R2:W-:Y:S01]  /*1f30*/  STL.64 [R1+0x120], R14 ;  /* 0x0001200e01007387 */ /* 0x0005e20000100a00 */
[-C--:B0-----:R-:W-:Y:S02]  /*1f40*/  LEA R18, P0, R4, R35.reuse, 0x1 ;  /* 0x0000002304127211 */ /* 0x081fe400078008ff */
[----:B-1----:R-:W-:-:S02]  /*1f50*/  LEA R16, P1, R13, R35, 0x1 ;  /* 0x000000230d107211 */ /* 0x002fc400078208ff */
[----:B------:R-:W-:Y:S01]  /*1f60*/  LEA.HI.X.SX32 R19, R4, R37, 0x1, P0 ;  /* 0x0000002504137211 */ /* 0x000fe200000f0eff */
[----:B------:R-:W-:Y:S01]  /*1f70*/  IMAD.MOV.U32 R4, RZ, RZ, RZ ;  /* 0x000000ffff047224 */ /* 0x000fe200078e00ff */
[C---:B--2---:R-:W-:Y:S02]  /*1f80*/  LEA R14, P2, R0.reuse, R35, 0x1 ;  /* 0x00000023000e7211 */ /* 0x044fe400078408ff */
[-C--:B------:R-:W-:Y:S01]  /*1f90*/  LEA.HI.X.SX32 R17, R13, R37.reuse, 0x1, P1 ;  /* 0x000000250d117211 */ /* 0x080fe200008f0eff */
[----:B------:R0:W-:Y:S01]  /*1fa0*/  STL.64 [R1+0x118], R18 ;  /* 0x0001181201007387 */ /* 0x0001e20000100a00 */
[----:B------:R-:W-:Y:S01]  /*1fb0*/  LEA.HI.X.SX32 R15, R0, R37, 0x1, P2 ;  /* 0x00000025000f7211 */ /* 0x000fe200010f0eff */
[----:B------:R-:W-:Y:S02]  /*1fc0*/  IMAD R0, R39, 0x2, R8 ;  /* 0x0000000227007824 */ /* 0x000fe400078e0208 */
[----:B------:R1:W-:Y:S03]  /*1fd0*/  STL.64 [R1+0x110], R16 ;  /* 0x0001101001007387 */ /* 0x0003e60000100a00 */
[C---:B------:R-:W-:Y:S01]  /*1fe0*/  LEA R12, P3, R0.reuse, R35, 0x1 ;  /* 0x00000023000c7211 */ /* 0x040fe200078608ff */
[----:B------:R2:W-:Y:S03]  /*1ff0*/  STL.64 [R1+0x108], R14 ;  /* 0x0001080e01007387 */ /* 0x0005e60000100a00 */
[----:B------:R-:W-:-:S02]  /*2000*/  LEA.HI.X.SX32 R13, R0, R37, 0x1, P3 ;  /* 0x00000025000d7211 */ /* 0x000fc400018f0eff */
[----:B------:R-:W-:Y:S02]  /*2010*/  MOV R0, c[0x0][0x1b8] ;  /* 0x00006e0000007a02 */ /* 0x000fe40000000f00 */
[-C--:B0-----:R-:W-:Y:S02]  /*2020*/  LEA R18, P0, R2, R35.reuse, 0x1 ;  /* 0x0000002302127211 */ /* 0x081fe400078008ff */
[C---:B-1----:R-:W-:Y:S01]  /*2030*/  LEA R16, P1, R7.reuse, R35, 0x1 ;  /* 0x0000002307107211 */ /* 0x042fe200078208ff */
[----:B------:R-:W-:Y:S01]  /*2040*/  IMAD R56, R0, 0x22, RZ ;  /* 0x0000002200387824 */ /* 0x000fe200078e02ff */
[----:B------:R-:W-:Y:S01]  /*2050*/  LEA.HI.X.SX32 R19, R2, R37, 0x1, P0 ;  /* 0x0000002502137211 */ /* 0x000fe200000f0eff */
[----:B------:R-:W-:Y:S01]  /*2060*/  IMAD R57, R0, 0x11, RZ ;  /* 0x0000001100397824 */ /* 0x000fe200078e02ff */
[----:B--2---:R-:W-:Y:S01]  /*2070*/  LEA R14, P2, R8, R35, 0x1 ;  /* 0x00000023080e7211 */ /* 0x004fe200078408ff */
[----:B------:R-:W-:Y:S01]  /*2080*/  IMAD R242, R0, 0x44, RZ ;  /* 0x0000004400f27824 */ /* 0x000fe200078e02ff */
[-C--:B------:R-:W-:Y:S01]  /*2090*/  IADD3 R74, P6, R56, R46.reuse, RZ ;  /* 0x0000002e384a7210 */ /* 0x080fe20007fde0ff */
[----:B------:R-:W-:Y:S01]  /*20a0*/  STL.64 [R1+0x100], R18 ;  /* 0x0001001201007387 */ /* 0x000fe20000100a00 */
[-C--:B------:R-:W-:Y:S01]  /*20b0*/  LEA.HI.X.SX32 R17, R7, R37.reuse, 0x1, P1 ;  /* 0x0000002507117211 */ /* 0x080fe200008f0eff */
[----:B------:R-:W-:Y:S01]  /*20c0*/  IMAD R53, R0, 0x12, RZ ;  /* 0x0000001200357824 */ /* 0x000fe200078e02ff */
[----:B------:R-:W-:Y:S01]  /*20d0*/  LEA.HI.X.SX32 R15, R8, R37, 0x1, P2 ;  /* 0x00000025080f7211 */ /* 0x000fe200010f0eff */
[----:B------:R-:W-:Y:S01]  /*20e0*/  IMAD R51, R0, 0x24, RZ ;  /* 0x0000002400337824 */ /* 0x000fe200078e02ff */
[-C--:B------:R-:W-:Y:S01]  /*20f0*/  LEA.HI.X.SX32 R75, R57, R47.reuse, 0x1, P6 ;  /* 0x0000002f394b7211 */ /* 0x080fe200030f0eff */
[----:B------:R-:W-:Y:S01]  /*2100*/  STL.64 [R1+0xf8], R16 ;  /* 0x0000f81001007387 */ /* 0x000fe20000100a00 */
[-C--:B------:R-:W-:Y:S01]  /*2110*/  IADD3 R242, P0, R242, R46.reuse, RZ ;  /* 0x0000002ef2f27210 */ /* 0x080fe20007f1e0ff */
[C---:B------:R-:W-:Y:S01]  /*2120*/  IMAD R240, R0.reuse, 0x46, RZ ;  /* 0x0000004600f07824 */ /* 0x040fe200078e02ff */
[-C--:B------:R-:W-:Y:S01]  /*2130*/  IADD3 R76, P6, R53, R46.reuse, RZ ;  /* 0x0000002e354c7210 */ /* 0x080fe20007fde0ff */
[----:B------:R-:W-:Y:S01]  /*2140*/  STL.64 [R1+0xf0], R14 ;  /* 0x0000f00e01007387 */ /* 0x000fe20000100a00 */
[----:B------:R-:W-:Y:S01]  /*2150*/  IMAD R54, R0, 0x9, RZ ;  /* 0x0000000900367824 */ /* 0x000fe200078e02ff */
[-C--:B------:R-:W-:Y:S01]  /*2160*/  LEA.HI.X.SX32 R243, R56, R47.reuse, 0x1, P0 ;  /* 0x0000002f38f37211 */ /* 0x080fe200000f0eff */
[C---:B------:R-:W-:Y:S01]  /*2170*/  IMAD R244, R0.reuse, 0x42, RZ ;  /* 0x0000004200f47824 */ /* 0x040fe200078e02ff */
[----:B------:R-:W-:Y:S01]  /*2180*/  STL.64 [R1+0xe8], R12 ;  /* 0x0000e80c01007387 */ /* 0x000fe20000100a00 */
[----:B------:R-:W-:Y:S01]  /*2190*/  IMAD R48, R0, 0x26, RZ ;  /* 0x0000002600307824 */ /* 0x000fe200078e02ff */
[-C--:B------:R-:W-:Y:S01]  /*21a0*/  IADD3 R240, P1, R240, R46.reuse, RZ ;  /* 0x0000002ef0f07210 */ /* 0x080fe20007f3e0ff */
[C---:B------:R-:W-:Y:S01]  /*21b0*/  IMAD R55, R0.reuse, 0x23, RZ ;  /* 0x0000002300377824 */ /* 0x040fe200078e02ff */
[----:B------:R0:W-:Y:S01]  /*21c0*/  STL.64 [R1+0x60], R74 ;  /* 0x0000604a01007387 */ /* 0x0001e20000100a00 */
[----:B------:R-:W-:Y:S01]  /*21d0*/  IMAD R58, R0, 0x21, RZ ;  /* 0x00000021003a7824 */ /* 0x000fe200078e02ff */
[-C--:B------:R-:W-:Y:S01]  /*21e0*/  LEA.HI.X.SX32 R77, R54, R47.reuse, 0x1, P6 ;  /* 0x0000002f364d7211 */ /* 0x080fe200030f0eff */
[----:B------:R-:W-:Y:S01]  /*21f0*/  IMAD R49, R0, 0x13, RZ ;  /* 0x0000001300317824 */ /* 0x000fe200078e02ff */
[-C--:B------:R-:W-:Y:S01]  /*2200*/  IADD3 R244, P3, R244, R46.reuse, RZ ;  /* 0x0000002ef4f47210 */ /* 0x080fe20007f7e0ff */
[C---:B------:R-:W-:Y:S01]  /*2210*/  IMAD R236, R0.reuse, 0x4a, RZ ;  /* 0x0000004a00ec7824 */ /* 0x040fe200078e02ff */
[-C--:B------:R-:W-:Y:S01]  /*2220*/  LEA.HI.X.SX32 R241, R55, R47.reuse, 0x1, P1 ;  /* 0x0000002f37f17211 */ /* 0x080fe200008f0eff */
[----:B------:R-:W-:Y:S01]  /*2230*/  IMAD R234, R0, 0x4c, RZ ;  /* 0x0000004c00ea7824 */ /* 0x000fe200078e02ff */
[-C--:B------:R-:W-:Y:S01]  /*2240*/  LEA.HI.X.SX32 R245, R58, R47.reuse, 0x1, P3 ;  /* 0x0000002f3af57211 */ /* 0x080fe200018f0eff */
[----:B------:R-:W-:Y:S01]  /*2250*/  IMAD R232, R0, 0x4e, RZ ;  /* 0x0000004e00e87824 */ /* 0x000fe200078e02ff */
[-C--:B------:R-:W-:Y:S01]  /*2260*/  IADD3 R236, P4, R236, R46.reuse, RZ ;  /* 0x0000002eecec7210 */ /* 0x080fe20007f9e0ff */
[C---:B------:R-:W-:Y:S01]  /*2270*/  IMAD R238, R0.reuse, 0x48, RZ ;  /* 0x0000004800ee7824 */ /* 0x040fe200078e02ff */
[-C--:B0-----:R-:W-:Y:S01]  /*2280*/  IADD3 R74, P0, R51, R46.reuse, RZ ;  /* 0x0000002e334a7210 */ /* 0x081fe20007f1e0ff */
[----:B------:R-:W-:Y:S01]  /*2290*/  IMAD R50, R0, 0x25, RZ ;  /* 0x0000002500327824 */ /* 0x000fe200078e02ff */
[-C--:B------:R-:W-:Y:S01]  /*22a0*/  IADD3 R234, P2, R234, R46.reuse, RZ ;  /* 0x0000002eeaea7210 */ /* 0x080fe20007f5e0ff */
[C---:B------:R-:W-:Y:S01]  /*22b0*/  IMAD R44, R0.reuse, 0x27, RZ ;  /* 0x00000027002c7824 */ /* 0x040fe200078e02ff */
[-C--:B------:R-:W-:Y:S01]  /*22c0*/  LEA.HI.X.SX32 R75, R53, R47.reuse, 0x1, P0 ;  /* 0x0000002f354b7211 */ /* 0x080fe200000f0eff */
[----:B------:R-:W-:Y:S01]  /*22d0*/  IMAD R41, R0, 0x14, RZ ;  /* 0x0000001400297824 */ /* 0x000fe200078e02ff */
[-C--:B------:R-:W-:Y:S01]  /*22e0*/  IADD3 R54, P0, R48, R46.reuse, RZ ;  /* 0x0000002e30367210 */ /* 0x080fe20007f1e0ff */
[----:B------:R-:W-:Y:S01]  /*22f0*/  IMAD R39, R0, 0x28, RZ ;  /* 0x0000002800277824 */ /* 0x000fe200078e02ff */
[-C--:B------:R-:W-:Y:S01]  /*2300*/  IADD3 R232, P3, R232, R46.reuse, RZ ;  /* 0x0000002ee8e87210 */ /* 0x080fe20007f7e0ff */
[----:B------:R-:W-:Y:S01]  /*2310*/  IMAD R42, R0, 0xa, RZ ;  /* 0x0000000a002a7824 */ /* 0x000fe200078e02ff */
[-C--:B------:R-:W-:Y:S01]  /*2320*/  LEA.HI.X.SX32 R55, R49, R47.reuse, 0x1, P0 ;  /* 0x0000002f31377211 */ /* 0x080fe200000f0eff */
[----:B------:R-:W-:Y:S01]  /*2330*/  STL.64 [R1+0xa0], R76 ;  /* 0x0000a04c01007387 */ /* 0x000fe20000100a00 */
[-C--:B------:R-:W-:Y:S01]  /*2340*/  IADD3 R238, P5, R238, R46.reuse, RZ ;  /* 0x0000002eeeee7210 */ /* 0x080fe20007fbe0ff */
[----:B------:R-:W-:Y:S01]  /*2350*/  IMAD R35, R0, 0x2a, RZ ;  /* 0x0000002a00237824 */ /* 0x000fe200078e02ff */
[-C--:B------:R-:W-:Y:S01]  /*2360*/  LEA.HI.X.SX32 R237, R50, R47.reuse, 0x1, P4 ;  /* 0x0000002f32ed7211 */ /* 0x080fe200020f0eff */
[----:B------:R-:W-:Y:S01]  /*2370*/  STL.64 [R1+0x58], R74 ;  /* 0x0000584a01007387 */ /* 0x000fe20000100a00 */
[-C--:B------:R-:W-:Y:S01]  /*2380*/  LEA.HI.X.SX32 R235, R48, R47.reuse, 0x1, P2 ;  /* 0x0000002f30eb7211 */ /* 0x080fe200010f0eff */
[----:B------:R-:W-:Y:S01]  /*2390*/  IMAD R43, R0, 0x5, RZ ;  /* 0x00000005002b7824 */ /* 0x000fe200078e02ff */
[-C--:B------:R-:W-:Y:S01]  /*23a0*/  LEA.HI.X.SX32 R233, R44, R47.reuse, 0x1, P3 ;  /* 0x0000002f2ce97211 */ /* 0x080fe200018f0eff */
[----:B------:R0:W-:Y:S01]  /*23b0*/  STL.64 [R1+0x50], R54 ;  /* 0x0000503601007387 */ /* 0x0001e20000100a00 */
[-C--:B------:R-:W-:Y:S01]  /*23c0*/  IADD3 R50, P3, R39, R46.reuse, RZ ;  /* 0x0000002e27327210 */ /* 0x080fe20007f7e0ff */
[----:B------:R-:W-:Y:S01]  /*23d0*/  IMAD R228, R0, 0x52, RZ ;  /* 0x0000005200e47824 */ /* 0x000fe200078e02ff */
[-C--:B------:R-:W-:Y:S01]  /*23e0*/  IADD3 R56, P0, R42, R46.reuse, RZ ;  /* 0x0000002e2a387210 */ /* 0x080fe20007f1e0ff */
[C---:B------:R-:W-:Y:S01]  /*23f0*/  IMAD R224, R0.reuse, 0x54, RZ ;  /* 0x0000005400e07824 */ /* 0x040fe200078e02ff */
[-C--:B------:R-:W-:Y:S01]  /*2400*/  LEA.HI.X.SX32 R239, R51, R47.reuse, 0x1, P5 ;  /* 0x0000002f33ef7211 */ /* 0x080fe200028f0eff */
[C---:B------:R-:W-:Y:S01]  /*2410*/  IMAD R37, R0.reuse, 0x15, RZ ;  /* 0x0000001500257824 */ /* 0x040fe200078e02ff */
[-C--:B------:R-:W-:Y:S01]  /*2420*/  LEA.HI.X.SX32 R51, R41, R47.reuse, 0x1, P3 ;  /* 0x0000002f29337211 */ /* 0x080fe200018f0eff */
[C---:B------:R-:W-:Y:S01]  /*2430*/  IMAD R230, R0.reuse, 0x50, RZ ;  /* 0x0000005000e67824 */ /* 0x040fe200078e02ff */
[-C--:B------:R-:W-:Y:S01]  /*2440*/  LEA.HI.X.SX32 R57, R43, R47.reuse, 0x1, P0 ;  /* 0x0000002f2b397211 */ /* 0x080fe200000f0eff */
[----:B------:R-:W-:Y:S01]  /*2450*/  IMAD R38, R0, 0x29, RZ ;  /* 0x0000002900267824 */ /* 0x000fe200078e02ff */
[-C--:B------:R-:W-:Y:S01]  /*2460*/  IADD3 R228, P6, R228, R46.reuse, RZ ;  /* 0x0000002ee4e47210 */ /* 0x080fe20007fde0ff */
[C---:B------:R-:W-:Y:S01]  /*2470*/  IMAD R222, R0.reuse, 0x56, RZ ;  /* 0x0000005600de7824 */ /* 0x040fe200078e02ff */
[-C--:B0-----:R-:W-:Y:S01]  /*2480*/  IADD3 R54, P2, R41, R46.reuse, RZ ;  /* 0x0000002e29367210 */ /* 0x081fe20007f5e0ff */
[----:B------:R-:W-:Y:S01]  /*2490*/  IMAD R31, R0, 0x2c, RZ ;  /* 0x0000002c001f7824 */ /* 0x000fe200078e02ff */
[-C--:B------:R-:W-:Y:S01]  /*24a0*/  IADD3 R224, P5, R224, R46.reuse, RZ ;  /* 0x0000002ee0e07210 */ /* 0x080fe20007fbe0ff */
[----:B------:R-:W-:Y:S01]  /*24b0*/  IMAD.SHL.U32 R7, R34, 0x2, RZ ;  /* 0x0000000222077824 */ /* 0x000fe200078e00ff */
[-C--:B------:R-:W-:Y:S01]  /*24c0*/  LEA.HI.X.SX32 R55, R42, R47.reuse, 0x1, P2 ;  /* 0x0000002f2a377211 */ /* 0x080fe200010f0eff */
[C---:B------:R-:W-:Y:S01]  /*24d0*/  IMAD R32, R0.reuse, 0x16, RZ ;  /* 0x0000001600207824 */ /* 0x040fe200078e02ff */
[-C--:B------:R-:W-:Y:S01]  /*24e0*/  IADD3 R42, P3, R35, R46.reuse, RZ ;  /* 0x0000002e232a7210 */ /* 0x080fe20007f7e0ff */
[----:B------:R-:W-:Y:S01]  /*24f0*/  IMAD R34, R0, 0x2b, RZ ;  /* 0x0000002b00227824 */ /* 0x000fe200078e02ff */
[-C--:B------:R-:W-:Y:S01]  /*2500*/  IADD3 R230, P1, R230, R46.reuse, RZ ;  /* 0x0000002ee6e67210 */ /* 0x080fe20007f3e0ff */
[----:B------:R-:W-:Y:S01]  /*2510*/  STL.64 [R1+0xc0], R56 ;  /* 0x0000c03801007387 */ /* 0x000fe20000100a00 */
[-C--:B------:R-:W-:Y:S01]  /*2520*/  LEA.HI.X.SX32 R43, R37, R47.reuse, 0x1, P3 ;  /* 0x0000002f252b7211 */ /* 0x080fe200018f0eff */
[----:B------:R-:W-:Y:S01]  /*2530*/  IMAD R28, R0, 0x2e, RZ ;  /* 0x0000002e001c7824 */ /* 0x000fe200078e02ff */
[-C--:B------:R-:W-:Y:S01]  /*2540*/  LEA.HI.X.SX32 R229, R38, R47.reuse, 0x1, P6 ;  /* 0x0000002f26e57211 */ /* 0x080fe200030f0eff */
[----:B------:R-:W-:Y:S01]  /*2550*/  STL.64 [R1+0x98], R54 ;  /* 0x0000983601007387 */ /* 0x000fe20000100a00 */
[-C--:B------:R-:W-:Y:S01]  /*2560*/  LEA.HI.X.SX32 R225, R35, R47.reuse, 0x1, P5 ;  /* 0x0000002f23e17211 */ /* 0x080fe200028f0eff */
[----:B------:R-:W-:Y:S01]  /*2570*/  IMAD R33, R0, 0xb, RZ ;  /* 0x0000000b00217824 */ /* 0x000fe200078e02ff */
[-C--:B------:R-:W-:Y:S01]  /*2580*/  IADD3 R222, P4, R222, R46.reuse, RZ ;  /* 0x0000002edede7210 */ /* 0x080fe20007f9e0ff */
[----:B------:R-:W-:Y:S01]  /*2590*/  STL.64 [R1+0x48], R50 ;  /* 0x0000483201007387 */ /* 0x000fe20000100a00 */
[-C--:B------:R-:W-:Y:S01]  /*25a0*/  IADD3 R38, P5, R31, R46.reuse, RZ ;  /* 0x0000002e1f267210 */ /* 0x080fe20007fbe0ff */
[----:B------:R-:W-:Y:S01]  /*25b0*/  IMAD R29, R0, 0x17, RZ ;  /* 0x00000017001d7824 */ /* 0x000fe200078e02ff */
[-C--:B------:R-:W-:Y:S01]  /*25c0*/  LEA.HI.X.SX32 R231, R39, R47.reuse, 0x1, P1 ;  /* 0x0000002f27e77211 */ /* 0x080fe200008f0eff */
[----:B------:R0:W-:Y:S01]  /*25d0*/  STL.64 [R1+0x40], R42 ;  /* 0x0000402a01007387 */ /* 0x0001e20000100a00 */
[-C--:B------:R-:W-:Y:S01]  /*25e0*/  LEA.HI.X.SX32 R223, R34, R47.reuse, 0x1, P4 ;  /* 0x0000002f22df7211 */ /* 0x080fe200020f0eff */
[----:B------:R-:W-:Y:S01]  /*25f0*/  IMAD R216, R0, 0x5c, RZ ;  /* 0x0000005c00d87824 */ /* 0x000fe200078e02ff */
[-C--:B------:R-:W-:Y:S01]  /*2600*/  LEA.HI.X.SX32 R39, R32, R47.reuse, 0x1, P5 ;  /* 0x0000002f20277211 */ /* 0x080fe200028f0eff */
[----:B------:R-:W-:Y:S01]  /*2610*/  IMAD R24, R0, 0x6, RZ ;  /* 0x0000000600187824 */ /* 0x000fe200078e02ff */
[-C--:B------:R-:W-:Y:S01]  /*2620*/  IADD3 R34, P5, R28, R46.reuse, RZ ;  /* 0x0000002e1c227210 */ /* 0x080fe20007fbe0ff */
[----:B------:R-:W-:Y:S01]  /*2630*/  IMAD R218, R0, 0x5a, RZ ;  /* 0x0000005a00da7824 */ /* 0x000fe200078e02ff */
[-C--:B------:R-:W-:Y:S01]  /*2640*/  IADD3 R216, P1, R216, R46.reuse, RZ ;  /* 0x0000002ed8d87210 */ /* 0x080fe20007f3e0ff */
[C---:B------:R-:W-:Y:S01]  /*2650*/  IMAD R214, R0.reuse, 0x5e, RZ ;  /* 0x0000005e00d67824 */ /* 0x040fe200078e02ff */
[-C--:B------:R-:W-:Y:S01]  /*2660*/  LEA.HI.X.SX32 R35, R29, R47.reuse, 0x1, P5 ;  /* 0x0000002f1d237211 */ /* 0x080fe200028f0eff */
[----:B------:R-:W-:Y:S01]  /*2670*/  IMAD R26, R0, 0x3, RZ ;  /* 0x00000003001a7824 */ /* 0x000fe200078e02ff */
[-C--:B------:R-:W-:Y:S01]  /*2680*/  IADD3 R218, P2, R218, R46.reuse, RZ ;  /* 0x0000002edada7210 */ /* 0x080fe20007f5e0ff */
[----:B------:R-:W-:Y:S01]  /*2690*/  IMAD R18, R0, 0x30, RZ ;  /* 0x0000003000127824 */ /* 0x000fe200078e02ff */
[-C--:B0-----:R-:W-:Y:S01]  /*26a0*/  IADD3 R42, P3, R32, R46.reuse, RZ ;  /* 0x0000002e202a7210 */ /* 0x081fe20007f7e0ff */
        /* <DEDUP_REMOVED lines=8> */
[----:B------:R-:W-:Y:S01]  /*2730*/  STL.64 [R1+0x90], R42 ;  /* 0x0000902a01007387 */ /* 0x000fe20000100a00 */
[----:B------:R-:W-:Y:S01]  /*2740*/  IMAD R20, R0, 0x18, RZ ;  /* 0x0000001800147824 */ /* 0x000fe200078e02ff */
[-C--:B------:R-:W-:Y:S01]  /*2750*/  LEA.HI.X.SX32 R219, R30, R47.reuse, 0x1, P2 ;  /* 0x0000002f1edb7211 */ /* 0x080fe200010f0eff */
[----:B------:R-:W-:Y:S01]  /*2760*/  IMAD R12, R0, 0x32, RZ ;  /* 0x00000032000c7824 */ /* 0x000fe200078e02ff */
[----:B------:R-:W-:Y:S01]  /*2770*/  STL.64 [R1+0x38], R38 ;  /* 0x0000382601007387 */ /* 0x000fe20000100a00 */
[-C--:B------:R-:W-:Y:S01]  /*2780*/  IADD3 R32, P1, R22, R46.reuse, RZ ;  /* 0x0000002e16207210 */ /* 0x080fe20007f3e0ff */
[----:B------:R-:W-:Y:S01]  /*2790*/  IMAD R40, R0, 0x19, RZ ;  /* 0x0000001900287824 */ /* 0x000fe200078e02ff */
[-C--:B------:R-:W-:Y:S01]  /*27a0*/  LEA.HI.X.SX32 R215, R27, R47.reuse, 0x1, P6 ;  /* 0x0000002f1bd77211 */ /* 0x080fe200030f0eff */
[----:B------:R0:W-:Y:S01]  /*27b0*/  STL.64 [R1+0x30], R34 ;  /* 0x0000302201007387 */ /* 0x0001e20000100a00 */
[-C--:B------:R-:W-:Y:S01]  /*27c0*/  IADD3 R30, P6, R20, R46.reuse, RZ ;  /* 0x0000002e141e7210 */ /* 0x080fe20007fde0ff */
[C---:B------:R-:W-:Y:S01]  /*27d0*/  IMAD R208, R0.reuse, 0x64, RZ ;  /* 0x0000006400d07824 */ /* 0x040fe200078e02ff */
[-C--:B------:R-:W-:Y:S01]  /*27e0*/  LEA.HI.X.SX32 R221, R31, R47.reuse, 0x1, P0 ;  /* 0x0000002f1fdd7211 */ /* 0x080fe200000f0eff */
[----:B------:R-:W-:Y:S01]  /*27f0*/  IMAD R11, R0, 0x34, RZ ;  /* 0x00000034000b7824 */ /* 0x000fe200078e02ff */
[-C--:B------:R-:W-:Y:S01]  /*2800*/  LEA.HI.X.SX32 R33, R24, R47.reuse, 0x1, P1 ;  /* 0x0000002f18217211 */ /* 0x080fe200008f0eff */
[----:B------:R-:W-:Y:S01]  /*2810*/  IMAD R2, R0, 0x1a, RZ ;  /* 0x0000001a00027824 */ /* 0x000fe200078e02ff */
[-C--:B------:R-:W-:Y:S01]  /*2820*/  LEA.HI.X.SX32 R31, R22, R47.reuse, 0x1, P6 ;  /* 0x0000002f161f7211 */ /* 0x080fe200030f0eff */
[----:B------:R-:W-:Y:S01]  /*2830*/  IMAD R210, R0, 0x62, RZ ;  /* 0x0000006200d27824 */ /* 0x000fe200078e02ff */
[-C--:B------:R-:W-:Y:S01]  /*2840*/  IADD3 R208, P0, R208, R46.reuse, RZ ;  /* 0x0000002ed0d07210 */ /* 0x080fe20007f1e0ff */
[C---:B------:R-:W-:Y:S01]  /*2850*/  IMAD R13, R0.reuse, 0x36, RZ ;  /* 0x00000036000d7824 */ /* 0x040fe200078e02ff */
[C---:B------:R-:W-:Y:S01]  /*2860*/  SHF.L.U32 R71, R0.reuse, 0x4, RZ ;  /* 0x0000000400477819 */ /* 0x040fe200000006ff */
[----:B------:R-:W-:Y:S01]  /*2870*/  IMAD R212, R0, 0x60, RZ ;  /* 0x0000006000d47824 */ /* 0x000fe200078e02ff */
[-C--:B0-----:R-:W-:Y:S01]  /*2880*/  IADD3 R34, P5, R24, R46.reuse, RZ ;  /* 0x0000002e18227210 */ /* 0x081fe20007fbe0ff */
[----:B------:R-:W-:Y:S01]  /*2890*/  IMAD R52, R0, 0xd, RZ ;  /* 0x0000000d00347824 */ /* 0x000fe200078e02ff */
[-C--:B------:R-:W-:Y:S01]  /*28a0*/  LEA.HI.X.SX32 R209, R12, R47.reuse, 0x1, P0 ;  /* 0x0000002f0cd17211 */ /* 0x080fe200000f0eff */
[----:B------:R-:W-:Y:S01]  /*28b0*/  IMAD R36, R0, 0x31, RZ ;  /* 0x0000003100247824 */ /* 0x000fe200078e02ff */
[-C--:B------:R-:W-:Y:S01]  /*28c0*/  LEA.HI.X.SX32 R35, R26, R47.reuse, 0x1, P5 ;  /* 0x0000002f1a237211 */ /* 0x080fe200028f0eff */
[----:B------:R-:W-:Y:S01]  /*28d0*/  IMAD R60, R0, 0x1b, RZ ;  /* 0x0000001b003c7824 */ /* 0x000fe200078e02ff */
[-C--:B------:R-:W-:Y:S01]  /*28e0*/  IADD3 R28, P5, R18, R46.reuse, RZ ;  /* 0x0000002e121c7210 */ /* 0x080fe20007fbe0ff */
[----:B------:R-:W-:Y:S01]  /*28f0*/  IMAD R194, R0, 0x6e, RZ ;  /* 0x0000006e00c27824 */ /* 0x000fe200078e02ff */
[-C--:B------:R-:W-:Y:S01]  /*2900*/  IADD3 R210, P3, R210, R46.reuse, RZ ;  /* 0x0000002ed2d27210 */ /* 0x080fe20007f7e0ff */
        /* <DEDUP_REMOVED lines=8> */
[----:B------:R-:W-:Y:S01]  /*2990*/  STL.64 [R1+0x88], R30 ;  /* 0x0000881e01007387 */ /* 0x000fe20000100a00 */
[-C--:B------:R-:W-:Y:S01]  /*29a0*/  LEA.HI.X.SX32 R211, R36, R47.reuse, 0x1, P3 ;  /* 0x0000002f24d37211 */ /* 0x080fe200018f0eff */
[----:B------:R-:W-:Y:S01]  /*29b0*/  IMAD R16, R0, 0x38, RZ ;  /* 0x0000003800107824 */ /* 0x000fe200078e02ff */
[-C--:B------:R-:W-:Y:S01]  /*29c0*/  IADD3 R194, P3, R194, R46.reuse, RZ ;  /* 0x0000002ec2c27210 */ /* 0x080fe20007f7e0ff */
[----:B------:R0:W-:Y:S01]  /*29d0*/  STL.64 [R1+0x28], R28 ;  /* 0x0000281c01007387 */ /* 0x0001e20000100a00 */
[----:B------:R-:W-:Y:S01]  /*29e0*/  IMAD R14, R0, 0xe, RZ ;  /* 0x0000000e000e7824 */ /* 0x000fe200078e02ff */
[-C--:B------:R-:W-:Y:S01]  /*29f0*/  LEA.HI.X.SX32 R213, R18, R47.reuse, 0x1, P4 ;  /* 0x0000002f12d57211 */ /* 0x080fe200020f0eff */
[----:B------:R-:W-:Y:S01]  /*2a00*/  IMAD R15, R0, 0x1c, RZ ;  /* 0x0000001c000f7824 */ /* 0x000fe200078e02ff */
[----:B------:R1:W-:Y:S01]  /*2a10*/  STL.64 [R1+0x20], R26 ;  /* 0x0000201a01007387 */ /* 0x0003e20000100a00 */
[-C--:B------:R-:W-:Y:S01]  /*2a20*/  IADD3 R196, P4, R196, R46.reuse, RZ ;  /* 0x0000002ec4c47210 */ /* 0x080fe20007f9e0ff */
[C---:B------:R-:W-:Y:S01]  /*2a30*/  IMAD R17, R0.reuse, 0x3a, RZ ;  /* 0x0000003a00117824 */ /* 0x040fe200078e02ff */
[-C--:B------:R-:W-:Y:S01]  /*2a40*/  LEA.HI.X.SX32 R195, R61, R47.reuse, 0x1, P3 ;  /* 0x0000002f3dc37211 */ /* 0x080fe200018f0eff */
[C---:B------:R-:W-:Y:S01]  /*2a50*/  IMAD R62, R0.reuse, 0x7, RZ ;  /* 0x00000007003e7824 */ /* 0x040fe200078e02ff */
[----:B------:R-:W-:Y:S01]  /*2a60*/  LEA.HI.X.SX32 R197, R13, R47, 0x1, P4 ;  /* 0x0000002f0dc57211 */ /* 0x000fe200020f0eff */
[----:B------:R-:W-:Y:S01]  /*2a70*/  IMAD R204, R0, 0x68, RZ ;  /* 0x0000006800cc7824 */ /* 0x000fe200078e02ff */
[----:B------:R-:W-:Y:S01]  /*2a80*/  CS2R R76, SRZ ;  /* 0x00000000004c7805 */ /* 0x000fe2000001ff00 */
[----:B0-----:R-:W-:Y:S01]  /*2a90*/  IADD3 R28, P5, R2, R46, RZ ;  /* 0x0000002e021c7210 */ /* 0x001fe20007fbe0ff */
[----:B------:R-:W-:-:S02]  /*2aa0*/  IMAD R64, R0, 0x1d, RZ ;  /* 0x0000001d00407824 */ /* 0x000fc400078e02ff */
[C---:B------:R-:W-:Y:S01]  /*2ab0*/  IMAD R198, R0.reuse, 0x6a, RZ ;  /* 0x0000006a00c67824 */ /* 0x040fe200078e02ff */
[CC--:B-1----:R-:W-:Y:S01]  /*2ac0*/  IADD3 R26, P0, R11.reuse, R46.reuse, RZ ;  /* 0x0000002e0b1a7210 */ /* 0x0c2fe20007f1e0ff */
        /* <DEDUP_REMOVED lines=8> */
[----:B------:R0:W-:Y:S01]  /*2b50*/  STL.64 [R1+0x18], R26 ;  /* 0x0000181a01007387 */ /* 0x0001e20000100a00 */
[C---:B------:R-:W-:Y:S01]  /*2b60*/  IMAD R19, R0.reuse, 0x1e, RZ ;  /* 0x0000001e00137824 */ /* 0x040fe200078e02ff */
[-C--:B------:R-:W-:Y:S01]  /*2b70*/  LEA.HI.X.SX32 R205, R11, R47.reuse, 0x1, P1 ;  /* 0x0000002f0bcd7211 */ /* 0x080fe200008f0eff */
[C---:B------:R-:W-:Y:S01]  /*2b80*/  IMAD R45, R0.reuse, 0x33, RZ ;  /* 0x00000033002d7824 */ /* 0x040fe200078e02ff */
[----:B------:R1:W-:Y:S01]  /*2b90*/  STL.64 [R1+0x80], R28 ;  /* 0x0000801c01007387 */ /* 0x0003e20000100a00 */
[----:B------:R-:W-:Y:S01]  /*2ba0*/  IMAD R21, R0, 0x3c, RZ ;  /* 0x0000003c00157824 */ /* 0x000fe200078e02ff */
[-C--:B------:R-:W-:Y:S01]  /*2bb0*/  IADD3 R188, P1, R188, R46.reuse, RZ ;  /* 0x0000002ebcbc7210 */ /* 0x080fe20007f3e0ff */
[----:B------:R-:W-:Y:S01]  /*2bc0*/  IMAD R192, R0, 0x70, RZ ;  /* 0x0000007000c07824 */ /* 0x000fe200078e02ff */
[-C--:B------:R-:W-:Y:S01]  /*2bd0*/  IADD3 R206, P2, R206, R46.reuse, RZ ;  /* 0x0000002ecece7210 */ /* 0x080fe20007f5e0ff */
[C---:B------:R-:W-:Y:S01]  /*2be0*/  IMAD R184, R0.reuse, 0x78, RZ ;  /* 0x0000007800b87824 */ /* 0x040fe200078e02ff */
[-C--:B------:R-:W-:Y:S01]  /*2bf0*/  LEA.HI.X.SX32 R199, R59, R47.reuse, 0x1, P6 ;  /* 0x0000002f3bc77211 */ /* 0x080fe200030f0eff */
[C---:B------:R-:W-:Y:S01]  /*2c00*/  IMAD R65, R0.reuse, 0x3b, RZ ;  /* 0x0000003b00417824 */ /* 0x040fe200078e02ff */
[-C--:B0-----:R-:W-:Y:S01]  /*2c10*/  IADD3 R26, P0, R13, R46.reuse, RZ ;  /* 0x0000002e0d1a7210 */ /* 0x081fe20007f1e0ff */
[----:B------:R-:W-:Y:S01]  /*2c20*/  IMAD R66, R0, 0xf, RZ ;  /* 0x0000000f00427824 */ /* 0x000fe200078e02ff */
[-C--:B------:R-:W-:Y:S01]  /*2c30*/  IADD3 R186, P6, R186, R46.reuse, RZ ;  /* 0x0000002ebaba7210 */ /* 0x080fe20007fde0ff */
[----:B------:R-:W-:Y:S01]  /*2c40*/  IMAD R174, R0, 0x7a, RZ ;  /* 0x0000007a00ae7824 */ /* 0x000fe200078e02ff */
[-C--:B------:R-:W-:Y:S01]  /*2c50*/  LEA.HI.X.SX32 R27, R60, R47.reuse, 0x1, P0 ;  /* 0x0000002f3c1b7211 */ /* 0x080fe200000f0eff */
[----:B------:R-:W-:Y:S01]  /*2c60*/  IMAD R23, R0, 0x3e, RZ ;  /* 0x0000003e00177824 */ /* 0x000fe200078e02ff */
[-C--:B------:R-:W-:Y:S01]  /*2c70*/  IADD3 R30, P0, R14, R46.reuse, RZ ;  /* 0x0000002e0e1e7210 */ /* 0x080fe20007f1e0ff */
[----:B------:R-:W-:Y:S01]  /*2c80*/  IMAD.SHL.U32 R25, R0, 0x2, RZ ;  /* 0x0000000200197824 */ /* 0x000fe200078e00ff */
[-C--:B-1----:R-:W-:Y:S01]  /*2c90*/  IADD3 R28, P4, R15, R46.reuse, RZ ;  /* 0x0000002e0f1c7210 */ /* 0x082fe20007f9e0ff */
[----:B------:R0:W-:Y:S01]  /*2ca0*/  STL.64 [R1+0x10], R26 ;  /* 0x0000101a01007387 */ /* 0x0001e20000100a00 */
[-C--:B------:R-:W-:Y:S01]  /*2cb0*/  LEA.HI.X.SX32 R31, R62, R47.reuse, 0x1, P0 ;  /* 0x0000002f3e1f7211 */ /* 0x080fe200000f0eff */
[----:B------:R-:W-:Y:S01]  /*2cc0*/  IMAD R67, R0, 0x3d, RZ ;  /* 0x0000003d00437824 */ /* 0x000fe200078e02ff */
[-C--:B------:R-:W-:Y:S01]  /*2cd0*/  LEA.HI.X.SX32 R29, R14, R47.reuse, 0x1, P4 ;  /* 0x0000002f0e1d7211 */ /* 0x080fe200020f0eff */
[C---:B------:R-:W-:Y:S01]  /*2ce0*/  IMAD R68, R0.reuse, 0x1f, RZ ;  /* 0x0000001f00447824 */ /* 0x040fe200078e02ff */
[-C--:B------:R-:W-:Y:S01]  /*2cf0*/  LEA.HI.X.SX32 R189, R17, R47.reuse, 0x1, P1 ;  /* 0x0000002f11bd7211 */ /* 0x080fe200008f0eff */
[----:B------:R-:W-:Y:S01]  /*2d00*/  STL.64 [R1+0xb0], R30 ;  /* 0x0000b01e01007387 */ /* 0x000fe20000100a00 */
[-C--:B------:R-:W-:Y:S01]  /*2d10*/  LEA.HI.X.SX32 R207, R45, R47.reuse, 0x1, P2 ;  /* 0x0000002f2dcf7211 */ /* 0x080fe200010f0eff */
[----:B------:R-:W-:Y:S01]  /*2d20*/  IMAD.SHL.U32 R73, R0, 0x4, RZ ;  /* 0x0000000400497824 */ /* 0x000fe200078e00ff */
[-C--:B------:R-:W-:Y:S01]  /*2d30*/  IADD3 R250, P1, R21, R46.reuse, RZ ;  /* 0x0000002e15fa7210 */ /* 0x080fe20007f3e0ff */
[----:B------:R-:W-:Y:S01]  /*2d40*/  STL.64 [R1+0x78], R28 ;  /* 0x0000781c01007387 */ /* 0x000fe20000100a00 */
[-C--:B------:R-:W-:Y:S01]  /*2d50*/  IADD3 R192, P2, R192, R46.reuse, RZ ;  /* 0x0000002ec0c07210 */ /* 0x080fe20007f5e0ff */
[----:B------:R-:W-:Y:S01]  /*2d60*/  IMAD.SHL.U32 R72, R0, 0x8, RZ ;  /* 0x0000000800487824 */ /* 0x000fe200078e00ff */
[-C--:B0-----:R-:W-:Y:S01]  /*2d70*/  IADD3 R26, P3, R16, R46.reuse, RZ ;  /* 0x0000002e101a7210 */ /* 0x081fe20007f7e0ff */
[----:B------:R-:W-:Y:S01]  /*2d80*/  IMAD R190, R0, 0x72, RZ ;  /* 0x0000007200be7824 */ /* 0x000fe200078e02ff */
[-C--:B------:R-:W-:Y:S01]  /*2d90*/  IADD3 R184, P0, R184, R46.reuse, RZ ;  /* 0x0000002eb8b87210 */ /* 0x080fe20007f1e0ff */
[C---:B------:R-:W-:Y:S01]  /*2da0*/  IMAD R160, R0.reuse, 0x7c, RZ ;  /* 0x0000007c00a07824 */ /* 0x040fe200078e02ff */
[-C--:B------:R-:W-:Y:S01]  /*2db0*/  LEA.HI.X.SX32 R27, R15, R47.reuse, 0x1, P3 ;  /* 0x0000002f0f1b7211 */ /* 0x080fe200018f0eff */
[C---:B------:R-:W-:Y:S01]  /*2dc0*/  IMAD R63, R0.reuse, 0x39, RZ ;  /* 0x00000039003f7824 */ /* 0x040fe200078e02ff */
[-C--:B------:R-:W-:Y:S01]  /*2dd0*/  IADD3 R12, P3, R17, R46.reuse, RZ ;  /* 0x0000002e110c7210 */ /* 0x080fe20007f7e0ff */
[----:B------:R-:W-:Y:S01]  /*2de0*/  IMAD R154, R0, 0x7e, RZ ;  /* 0x0000007e009a7824 */ /* 0x000fe200078e02ff */
[-C--:B------:R-:W-:Y:S01]  /*2df0*/  IADD3 R174, P4, R174, R46.reuse, RZ ;  /* 0x0000002eaeae7210 */ /* 0x080fe20007f9e0ff */
[----:B------:R0:W-:Y:S01]  /*2e00*/  STL.64 [R1+0x8], R26 ;  /* 0x0000081a01007387 */ /* 0x0001e20000100a00 */
[-C--:B------:R-:W-:Y:S01]  /*2e10*/  LEA.HI.X.SX32 R13, R64, R47.reuse, 0x1, P3 ;  /* 0x0000002f400d7211 */ /* 0x080fe200018f0eff */
[C---:B------:R-:W-:Y:S01]  /*2e20*/  IMAD.SHL.U32 R70, R0.reuse, 0x20, RZ ;  /* 0x0000002000467824 */ /* 0x040fe200078e00ff */
[-C--:B------:R-:W-:Y:S01]  /*2e30*/  LEA.HI.X.SX32 R187, R65, R47.reuse, 0x1, P6 ;  /* 0x0000002f41bb7211 */ /* 0x080fe200030f0eff */
[----:B------:R-:W-:Y:S01]  /*2e40*/  IMAD R69, R0, 0x3f, RZ ;  /* 0x0000003f00457824 */ /* 0x000fe200078e02ff */
[----:B------:R-:W-:Y:S01]  /*2e50*/  IADD3 R248, P6, R23, R46, RZ ;  /* 0x0000002e17f87210 */ /* 0x000fe20007fde0ff */
[----:B------:R1:W-:Y:S01]  /*2e60*/  STL.64 [R1], R12 ;  /* 0x0000000c01007387 */ /* 0x0003e20000100a00 */
[-C--:B------:R-:W-:Y:S01]  /*2e70*/  LEA.HI.X.SX32 R251, R19, R47.reuse, 0x1, P1 ;  /* 0x0000002f13fb7211 */ /* 0x080fe200008f0eff */
[----:B------:R-:W-:Y:S01]  /*2e80*/  IMAD.MOV.U32 R8, RZ, RZ, RZ ;  /* 0x000000ffff087224 */ /* 0x000fe200078e00ff */
[----:B------:R-:W-:-:S02]  /*2e90*/  LEA.HI.X.SX32 R193, R16, R47, 0x1, P2 ;  /* 0x0000002f10c17211 */ /* 0x000fc400010f0eff */
[-C--:B------:R-:W-:Y:S02]  /*2ea0*/  LEA.HI.X.SX32 R185, R21, R47.reuse, 0x1, P0 ;  /* 0x0000002f15b97211 */ /* 0x080fe400000f0eff */
[CC--:B0-----:R-:W-:Y:S02]  /*2eb0*/  LEA R26, P1, R0.reuse, R46.reuse, 0x2 ;  /* 0x0000002e001a7211 */ /* 0x0c1fe400078210ff */
[CC--:B------:R-:W-:Y:S02]  /*2ec0*/  LEA R16, P0, R0.reuse, R46.reuse, 0x3 ;  /* 0x0000002e00107211 */ /* 0x0c0fe400078018ff */
[----:B------:R-:W-:Y:S02]  /*2ed0*/  LEA.HI.X.SX32 R175, R67, R47, 0x1, P4 ;  /* 0x0000002f43af7211 */ /* 0x000fe400020f0eff */
[-C--:B-1----:R-:W-:Y:S02]  /*2ee0*/  IADD3 R12, P3, R19, R46.reuse, RZ ;  /* 0x0000002e130c7210 */ /* 0x082fe40007f7e0ff */
[----:B------:R-:W-:-:S02]  /*2ef0*/  LEA R14, P4, R0, R46, 0x4 ;  /* 0x0000002e000e7211 */ /* 0x000fc400078820ff */
[-C--:B------:R-:W-:Y:S02]  /*2f00*/  LEA.HI.X.SX32 R13, R66, R47.reuse, 0x1, P3 ;  /* 0x0000002f420d7211 */ /* 0x080fe400018f0eff */
[C---:B------:R-:W-:Y:S02]  /*2f10*/  IADD3 R28, P3, R25.reuse, R46, RZ ;  /* 0x0000002e191c7210 */ /* 0x040fe40007f7e0ff */
[-C--:B------:R-:W-:Y:S01]  /*2f20*/  LEA.HI.X.SX32 R249, R68, R47.reuse, 0x1, P6 ;  /* 0x0000002f44f97211 */ /* 0x080fe200030f0eff */
[----:B------:R0:W-:Y:S01]  /*2f30*/  STL.64 [R1+0x70], R12 ;  /* 0x0000700c01007387 */ /* 0x0001e20000100a00 */
[-C--:B------:R-:W-:Y:S02]  /*2f40*/  LEA.HI.X.SX32 R29, R0, R47.reuse, 0x1, P3 ;  /* 0x0000002f001d7211 */ /* 0x080fe400018f0eff */
[-C--:B------:R-:W-:Y:S02]  /*2f50*/  LEA.HI.X.SX32 R27, R25, R47.reuse, 0x1, P1 ;  /* 0x0000002f191b7211 */ /* 0x080fe400008f0eff */
[-C--:B------:R-:W-:Y:S01]  /*2f60*/  LEA.HI.X.SX32 R17, R73, R47.reuse, 0x1, P0 ;  /* 0x0000002f49117211 */ /* 0x080fe200000f0eff */
[----:B------:R1:W-:Y:S01]  /*2f70*/  STL.64 [R1+0xe0], R28 ;  /* 0x0000e01c01007387 */ /* 0x0003e20000100a00 */
[----:B------:R-:W-:-:S02]  /*2f80*/  LEA.HI.X.SX32 R15, R72, R47, 0x1, P4 ;  /* 0x0000002f480f7211 */ /* 0x000fc400020f0eff */
[-C--:B------:R-:W-:Y:S01]  /*2f90*/  IADD3 R190, P5, R190, R46.reuse, RZ ;  /* 0x0000002ebebe7210 */ /* 0x080fe20007fbe0ff */
[----:B------:R1:W-:Y:S01]  /*2fa0*/  STL.64 [R1+0xd8], R26 ;  /* 0x0000d81a01007387 */ /* 0x0003e20000100a00 */
[-C--:B------:R-:W-:Y:S02]  /*2fb0*/  IADD3 R160, P2, R160, R46.reuse, RZ ;  /* 0x0000002ea0a07210 */ /* 0x080fe40007f5e0ff */
[----:B0-----:R-:W-:Y:S01]  /*2fc0*/  LEA R12, P6, R0, R46, 0x5 ;  /* 0x0000002e000c7211 */ /* 0x001fe200078c28ff */
[----:B------:R1:W-:Y:S01]  /*2fd0*/  STL.64 [R1+0xc8], R16 ;  /* 0x0000c81001007387 */ /* 0x0003e20000100a00 */
[-C--:B------:R-:W-:Y:S02]  /*2fe0*/  LEA.HI.X.SX32 R191, R63, R47.reuse, 0x1, P5 ;  /* 0x0000002f3fbf7211 */ /* 0x080fe400028f0eff */
[-C--:B------:R-:W-:Y:S01]  /*2ff0*/  LEA.HI.X.SX32 R13, R71, R47.reuse, 0x1, P6 ;  /* 0x0000002f470d7211 */ /* 0x080fe200030f0eff */
[----:B------:R1:W-:Y:S01]  /*3000*/  STL.64 [R1+0xa8], R14 ;  /* 0x0000a80e01007387 */ /* 0x0003e20000100a00 */
[----:B------:R-:W-:-:S02]  /*3010*/  LEA.HI.X.SX32 R161, R23, R47, 0x1, P2 ;  /* 0x0000002f17a17211 */ /* 0x000fc400010f0eff */
[-C--:B------:R-:W-:Y:S01]  /*3020*/  IADD3 R154, P5, R154, R46.reuse, RZ ;  /* 0x0000002e9a9a7210 */ /* 0x080fe20007fbe0ff */
[----:B------:R1:W-:Y:S01]  /*3030*/  STL.64 [R1+0x68], R12 ;  /* 0x0000680c01007387 */ /* 0x0003e20000100a00 */
[----:B------:R-:W-:Y:S02]  /*3040*/  LEA R246, P2, R0, R46, 0x6 ;  /* 0x0000002e00f67211 */ /* 0x000fe400078430ff */
[C---:B------:R-:W-:Y:S02]  /*3050*/  LOP3.LUT R0, R7.reuse, 0x10, RZ, 0x3c, !PT ;  /* 0x0000001007007812 */ /* 0x040fe400078e3cff */
[C---:B------:R-:W-:Y:S02]  /*3060*/  LOP3.LUT R2, R7.reuse, 0x30, RZ, 0x3c, !PT ;  /* 0x0000003007027812 */ /* 0x040fe400078e3cff */
[C---:B------:R-:W-:Y:S02]  /*3070*/  LOP3.LUT R0, R7.reuse, 0x40, RZ, 0x3c, !PT ;  /* 0x0000004007007812 */ /* 0x040fe400078e3cff */
[----:B------:R-:W-:-:S02]  /*3080*/  LOP3.LUT R11, R7, 0x20, RZ, 0x3c, !PT ;  /* 0x00000020070b7812 */ /* 0x000fc400078e3cff */
[C---:B------:R-:W-:Y:S02]  /*3090*/  LOP3.LUT R2, R7.reuse, 0x60, RZ, 0x3c, !PT ;  /* 0x0000006007027812 */ /* 0x040fe400078e3cff */
[----:B------:R-:W-:Y:S02]  /*30a0*/  LOP3.LUT R0, R7, 0x70, RZ, 0x3c, !PT ;  /* 0x0000007007007812 */ /* 0x000fe400078e3cff */
[-C--:B------:R-:W-:Y:S02]  /*30b0*/  LEA.HI.X.SX32 R247, R70, R47.reuse, 0x1, P2 ;  /* 0x0000002f46f77211 */ /* 0x080fe400010f0eff */
[----:B------:R-:W-:Y:S02]  /*30c0*/  LEA.HI.X.SX32 R155, R69, R47, 0x1, P5 ;  /* 0x0000002f459b7211 */ /* 0x000fe400028f0eff */
[----:B------:R-:W-:Y:S02]  /*30d0*/  LOP3.LUT R11, R7, 0x50, RZ, 0x3c, !PT ;  /* 0x00000050070b7812 */ /* 0x000fe400078e3cff */
[----:B------:R-:W-:-:S02]  /*30e0*/  LOP3.LUT R2, R10, 0x40, RZ, 0x3c, !PT ;  /* 0x000000400a027812 */ /* 0x000fc400078e3cff */
[----:B-1----:R-:W-:Y:S02]  /*30f0*/  LOP3.LUT R0, R9, 0x40, RZ, 0x3c, !PT ;  /* 0x0000004009007812 */ /* 0x002fe400078e3cff */
.L_x_1:
[----:B------:R-:W2:Y:S04]  /*3100*/  LDL.64 R14, [R1+0x2d0] ;  /* 0x0002d000010e7983 */ /* 0x000ea80000100a00 */
[----:B------:R-:W3:Y:S04]  /*3110*/  LDL.64 R32, [R1+0x2a8] ;  /* 0x0002a80001207983 */ /* 0x000ee80000100a00 */
[----:B------:R-:W4:Y:S04]  /*3120*/  LDL.64 R20, [R1+0x2c0] ;  /* 0x0002c00001147983 */ /* 0x000f280000100a00 */
[----:B------:R-:W5:Y:S04]  /*3130*/  LDL.64 R16, [R1+0x2e0] ;  /* 0x0002e00001107983 */ /* 0x000f680000100a00 */
[----:B------:R-:W4:Y:S04]  /*3140*/  LDL.64 R18, [R1+0x2b8] ;  /* 0x0002b80001127983 */ /* 0x000f280000100a00 */
[----:B------:R-:W5:Y:S04]  /*3150*/  LDL.64 R56, [R1+0x298] ;  /* 0x0002980001387983 */ /* 0x000f680000100a00 */
        /* <DEDUP_REMOVED lines=34> */
[----:B------:R-:W5:Y:S01]  /*3380*/  LDL.64 R122, [R1+0x148] ;  /* 0x00014800017a7983 */ /* 0x000f620000100a00 */
[----:B------:R-:W-:-:S03]  /*3390*/  LOP3.LUT R108, R3, 0x20, RZ, 0x3c, !PT ;  /* 0x00000020036c7812 */ /* 0x000fc600078e3cff */
[----:B------:R-:W5:Y:S01]  /*33a0*/  LDL.64 R226, [R1+0xc8] ;  /* 0x0000c80001e27983 */ /* 0x000f620000100a00 */
[----:B--2---:R-:W-:-:S05]  /*33b0*/  IMAD.WIDE R14, R8, 0x2, R14 ;  /* 0x00000002080e7825 */ /* 0x004fca00078e020e */
[----:B------:R3:W2:Y:S02]  /*33c0*/  LDG.E.U16 R37, [R14.64] ;  /* 0x000000060e257981 */ /* 0x0006a4000c1e1500 */
[C---:B---3--:R-:W-:Y:S02]  /*33d0*/  IMAD.WIDE R14, R8.reuse, 0x2, R32 ;  /* 0x00000002080e7825 */ /* 0x048fe400078e0220 */
[----:B------:R-:W3:Y:S02]  /*33e0*/  LDL.64 R32, [R1+0x250] ;  /* 0x0002500001207983 */ /* 0x000ee40000100a00 */
[----:B----4-:R-:W-:-:S04]  /*33f0*/  IMAD.WIDE R20, R8, 0x2, R20 ;  /* 0x0000000208147825 */ /* 0x010fc800078e0214 */
[C---:B-----5:R-:W-:Y:S01]  /*3400*/  IMAD.WIDE R16, R8.reuse, 0x2, R16 ;  /* 0x0000000208107825 */ /* 0x060fe200078e0210 */
[----:B------:R0:W4:Y:S03]  /*3410*/  LDG.E.U16 R11, [R20.64] ;  /* 0x00000006140b7981 */ /* 0x000126000c1e1500 */
[C---:B------:R-:W-:Y:S01]  /*3420*/  IMAD.WIDE R18, R8.reuse, 0x2, R18 ;  /* 0x0000000208127825 */ /* 0x040fe200078e0212 */
[----:B------:R1:W2:Y:S03]  /*3430*/  LDG.E.U16 R0, [R16.64] ;  /* 0x0000000610007981 */ /* 0x0002a6000c1e1500 */
[C---:B0-----:R-:W-:Y:S02]  /*3440*/  IMAD.WIDE R20, R8.reuse, 0x2, R56 ;  /* 0x0000000208147825 */ /* 0x041fe400078e0238 */
[----:B------:R-:W2:Y:S02]  /*3450*/  LDL.64 R56, [R1+0x228] ;  /* 0x0002280001387983 */ /* 0x000ea40000100a00 */
[----:B-1----:R-:W-:-:S02]  /*3460*/  IMAD.WIDE R16, R8, 0x2, R40 ;  /* 0x0000000208107825 */ /* 0x002fc400078e0228 */
[----:B------:R0:W4:Y:S02]  /*3470*/  LDG.E.U16 R41, [R18.64] ;  /* 0x0000000612297981 */ /* 0x000124000c1e1500 */
[C---:B------:R-:W-:Y:S02]  /*3480*/  IMAD.WIDE R12, R8.reuse, 0x2, R12 ;  /* 0x00000002080c7825 */ /* 0x040fe400078e020c */
[----:B------:R1:W4:Y:S02]  /*3490*/  LDG.E.U16 R36, [R16.64] ;  /* 0x0000000610247981 */ /* 0x000324000c1e1500 */
[C---:B0-----:R-:W-:Y:S02]  /*34a0*/  IMAD.WIDE R18, R8.reuse, 0x2, R48 ;  /* 0x0000000208127825 */ /* 0x041fe400078e0230 */
[----:B------:R-:W4:Y:S02]  /*34b0*/  LDL.64 R48, [R1+0x220] ;  /* 0x0002200001307983 */ /* 0x000f240000100a00 */
[----:B------:R-:W-:-:S02]  /*34c0*/  IMAD.WIDE R24, R8, 0x2, R22 ;  /* 0x0000000208187825 */ /* 0x000fc400078e0216 */
[----:B------:R0:W2:Y:S04]  /*34d0*/  LDG.E.U16 R22, [R14.64] ;  /* 0x000000060e167981 */ /* 0x0000a8000c1e1500 */
[----:B------:R1:W2:Y:S01]  /*34e0*/  LDG.E.U16 R23, [R12.64] ;  /* 0x000000060c177981 */ /* 0x0002a2000c1e1500 */
[----:B------:R-:W-:-:S03]  /*34f0*/  IMAD.WIDE R26, R8, 0x2, R26 ;  /* 0x00000002081a7825 */ /* 0x000fc600078e021a */
[----:B------:R2:W2:Y:S01]  /*3500*/  LDG.E.U16 R24, [R24.64] ;  /* 0x0000000618187981 */ /* 0x0004a2000c1e1500 */
[----:B0-----:R-:W-:-:S03]  /*3510*/  IMAD.WIDE R14, R8, 0x2, R34 ;  /* 0x00000002080e7825 */ /* 0x001fc600078e0222 */
[----:B------:R0:W2:Y:S01]  /*3520*/  LDG.E.U16 R35, [R18.64] ;  /* 0x0000000612237981 */ /* 0x0000a2000c1e1500 */
[----:B-1----:R-:W-:-:S03]  /*3530*/  IMAD.WIDE R12, R8, 0x2, R38 ;  /* 0x00000002080c7825 */ /* 0x002fc600078e0226 */
[----:B------:R-:W2:Y:S01]  /*3540*/  LDL.64 R38, [R1+0x238] ;  /* 0x0002380001267983 */ /* 0x000ea20000100a00 */
[----:B------:R-:W-:-:S03]  /*3550*/  IMAD.WIDE R16, R8, 0x2, R42 ;  /* 0x0000000208107825 */ /* 0x000fc600078e022a */
[----:B------:R1:W2:Y:S01]  /*3560*/  LDG.E.U16 R12, [R12.64] ;  /* 0x000000060c0c7981 */ /* 0x0002a2000c1e1500 */
[----:B0-----:R-:W-:-:S03]  /*3570*/  IMAD.WIDE R18, R8, 0x2, R44 ;  /* 0x0000000208127825 */ /* 0x001fc600078e022c */
[----:B------:R-:W2:Y:S01]  /*3580*/  LDL.64 R44, [R1+0x218] ;  /* 0x00021800012c7983 */ /* 0x000ea20000100a00 */
[----:B------:R-:W-:-:S03]  /*3590*/  IMAD.WIDE R42, R8, 0x2, R28 ;  /* 0x00000002082a7825 */ /* 0x000fc600078e021c */
[----:B------:R0:W2:Y:S04]  /*35a0*/  LDG.E.U16 R29, [R20.64] ;  /* 0x00000006141d7981 */ /* 0x0000a8000c1e1500 */
[----:B-1----:R3:W2:Y:S01]  /*35b0*/  LDG.E.U16 R13, [R14.64] ;  /* 0x000000060e0d7981 */ /* 0x0026a2000c1e1500 */
[----:B------:R-:W-:-:S03]  /*35c0*/  IMAD.WIDE R30, R8, 0x2, R30 ;  /* 0x00000002081e7825 */ /* 0x000fc600078e021e */
[----:B------:R1:W2:Y:S04]  /*35d0*/  LDG.E.U16 R2, [R18.64] ;  /* 0x0000000612027981 */ /* 0x0002a8000c1e1500 */
[----:B0-----:R0:W2:Y:S04]  /*35e0*/  LDG.E.U16 R20, [R26.64] ;  /* 0x000000061a147981 */ /* 0x0010a8000c1e1500 */
[----:B------:R1:W2:Y:S04]  /*35f0*/  LDG.E.U16 R34, [R30.64] ;  /* 0x000000061e227981 */ /* 0x0002a8000c1e1500 */
[----:B------:R1:W2:Y:S01]  /*3600*/  LDG.E.U16 R21, [R16.64] ;  /* 0x0000000610157981 */ /* 0x0002a2000c1e1500 */
[----:B0-----:R-:W-:-:S03]  /*3610*/  IMAD.WIDE R26, R8, 0x2, R66 ;  /* 0x00000002081a7825 */ /* 0x001fc600078e0242 */
[----:B------:R-:W2:Y:S01]  /*3620*/  LDL.64 R66, [R1+0x1b8] ;  /* 0x0001b80001427983 */ /* 0x000ea20000100a00 */
[----:B-1----:R-:W-:-:S03]  /*3630*/  IMAD.WIDE R18, R8, 0x2, R52 ;  /* 0x0000000208127825 */ /* 0x002fc600078e0234 */
[----:B------:R-:W2:Y:S01]  /*3640*/  LDL.64 R52, [R1+0x1f0] ;  /* 0x0001f00001347983 */ /* 0x000ea20000100a00 */
[----:B------:R-:W-:-:S03]  /*3650*/  IMAD.WIDE R30, R8, 0x2, R58 ;  /* 0x00000002081e7825 */ /* 0x000fc600078e023a */
[----:B------:R-:W2:Y:S01]  /*3660*/  LDL.64 R58, [R1+0x1b0] ;  /* 0x0001b000013a7983 */ /* 0x000ea20000100a00 */
[----:B------:R-:W-:-:S03]  /*3670*/  IMAD.WIDE R16, R8, 0x2, R54 ;  /* 0x0000000208107825 */ /* 0x000fc600078e0236 */
[----:B------:R-:W2:Y:S04]  /*3680*/  LDL.64 R54, [R1+0x1f8] ;  /* 0x0001f80001367983 */ /* 0x000ea80000100a00 */
[----:B------:R2:W2:Y:S04]  /*3690*/  LDG.E.U16 R40, [R16.64] ;  /* 0x0000000610287981 */ /* 0x0004a8000c1e1500 */
[----:B------:R0:W2:Y:S04]  /*36a0*/  LDG.E.U16 R19, [R18.64] ;  /* 0x0000000612137981 */ /* 0x0000a8000c1e1500 */
[----:B------:R1:W2:Y:S04]  /*36b0*/  LDG.E.U16 R31, [R30.64] ;  /* 0x000000061e1f7981 */ /* 0x0002a8000c1e1500 */
[----:B------:R0:W2:Y:S01]  /*36c0*/  LDG.E.U16 R42, [R42.64] ;  /* 0x000000062a2a7981 */ /* 0x0000a2000c1e1500 */
[----:B---3--:R-:W-:-:S03]  /*36d0*/  IMAD.WIDE R14, R8, 0x2, R32 ;  /* 0x00000002080e7825 */ /* 0x008fc600078e0220 */
[----:B------:R3:W5:Y:S04]  /*36e0*/  LDG.E.U16 R32, [R26.64] ;  /* 0x000000061a207981 */ /* 0x000768000c1e1500 */
[----:B------:R0:W5:Y:S02]  /*36f0*/  LDG.E.U16 R33, [R14.64] ;  /* 0x000000060e217981 */ /* 0x000164000c1e1500 */
[C---:B0-----:R-:W-:Y:S02]  /*3700*/  IMAD.WIDE R14, R8.reuse, 0x2, R50 ;  /* 0x00000002080e7825 */ /* 0x041fe400078e0232 */
[----:B------:R-:W5:Y:S02]  /*3710*/  LDL.64 R50, [R1+0x1e8] ;  /* 0x0001e80001327983 */ /* 0x000f640000100a00 */
[----:B--2---:R-:W-:-:S02]  /*3720*/  IMAD.WIDE R16, R8, 0x2, R56 ;  /* 0x0000000208107825 */ /* 0x004fc400078e0238 */
[----:B------:R-:W2:Y:S04]  /*3730*/  LDL.64 R56, [R1+0x1c8] ;  /* 0x0001c80001387983 */ /* 0x000ea80000100a00 */
[----:B------:R0:W2:Y:S01]  /*3740*/  LDG.E.U16 R18, [R16.64] ;  /* 0x0000000610127981 */ /* 0x0000a2000c1e1500 */
[----:B---3--:R-:W-:-:S03]  /*3750*/  IMAD.WIDE R26, R8, 0x2, R62 ;  /* 0x00000002081a7825 */ /* 0x008fc600078e023e */
[----:B------:R-:W3:Y:S04]  /*3760*/  LDL.64 R62, [R1+0x160] ;  /* 0x00016000013e7983 */ /* 0x000ee80000100a00 */
[----:B------:R1:W2:Y:S01]  /*3770*/  LDG.E.U16 R26, [R26.64] ;  /* 0x000000061a1a7981 */ /* 0x0002a2000c1e1500 */
[----:B----4-:R-:W-:-:S03]  /*3780*/  IMAD.WIDE R48, R8, 0x2, R48 ;  /* 0x0000000208307825 */ /* 0x010fc600078e0230 */
[----:B------:R4:W3:Y:S01]  /*3790*/  LDG.E.U16 R14, [R14.64] ;  /* 0x000000060e0e7981 */ /* 0x0008e2000c1e1500 */
[----:B0-----:R-:W-:-:S03]  /*37a0*/  IMAD.WIDE R16, R8, 0x2, R64 ;  /* 0x0000000208107825 */ /* 0x001fc600078e0240 */
[----:B------:R-:W3:Y:S04]  /*37b0*/  LDL.64 R64, [R1+0x180] ;  /* 0x0001800001407983 */ /* 0x000ee80000100a00 */
[----:B------:R0:W3:Y:S04]  /*37c0*/  LDG.E.U16 R25, [R48.64] ;  /* 0x0000000630197981 */ /* 0x0000e8000c1e1500 */
[----:B------:R1:W3:Y:S01]  /*37d0*/  LDG.E.U16 R17, [R16.64] ;  /* 0x0000000610117981 */ /* 0x0002e2000c1e1500 */
[----:B0-----:R-:W-:-:S03]  /*37e0*/  IMAD.WIDE R48, R8, 0x2, R60 ;  /* 0x0000000208307825 */ /* 0x001fc600078e023c */
[----:B------:R-:W3:Y:S01]  /*37f0*/  LDL.64 R60, [R1+0x140] ;  /* 0x00014000013c7983 */ /* 0x000ee20000100a00 */
[----:B------:R-:W-:-:S03]  /*3800*/  IMAD.WIDE R38, R8, 0x2, R38 ;  /* 0x0000000208267825 */ /* 0x000fc600078e0226 */
[----:B-1----:R0:W3:Y:S01]  /*3810*/  LDG.E.U16 R27, [R48.64] ;  /* 0x00000006301b7981 */ /* 0x0020e2000c1e1500 */
[----:B------:R-:W-:-:S03]  /*3820*/  IMAD.WIDE R44, R8, 0x2, R44 ;  /* 0x00000002082c7825 */ /* 0x000fc600078e022c */
[----:B------:R1:W3:Y:S04]  /*3830*/  LDG.E.U16 R38, [R38.64] ;  /* 0x0000000626267981 */ /* 0x0002e8000c1e1500 */
[----:B------:R0:W3:Y:S02]  /*3840*/  LDG.E.U16 R28, [R44.64] ;  /* 0x000000062c1c7981 */ /* 0x0000e4000c1e1500 */
[C---:B0-----:R-:W-:Y:S02]  /*3850*/  IMAD.WIDE R44, R8.reuse, 0x2, R100 ;  /* 0x00000002082c7825 */ /* 0x041fe400078e0264 */
[----:B------:R-:W3:Y:S04]  /*3860*/  LDL.64 R100, [R1+0x188] ;  /* 0x0001880001647983 */ /* 0x000ee80000100a00 */
[----:B-1----:R0:W3:Y:S02]  /*3870*/  LDG.E.U16 R39, [R44.64] ;  /* 0x000000062c277981 */ /* 0x0020e4000c1e1500 */
[----:B0-----:R-:W-:-:S02]  /*3880*/  IMAD.WIDE R44, R8, 0x2, R66 ;  /* 0x00000002082c7825 */ /* 0x001fc400078e0242 */
[----:B------:R-:W3:Y:S02]  /*3890*/  LDL.64 R66, [R1+0x158] ;  /* 0x0001580001427983 */ /* 0x000ee40000100a00 */
[----:B------:R-:W-:-:S04]  /*38a0*/  IMAD.WIDE R52, R8, 0x2, R52 ;  /* 0x0000000208347825 */ /* 0x000fc800078e0234 */
[C---:B------:R-:W-:Y:S01]  /*38b0*/  IMAD.WIDE R48, R8.reuse, 0x2, R58 ;  /* 0x0000000208307825 */ /* 0x040fe200078e023a */
[----:B------:R0:W3:Y:S04]  /*38c0*/  LDG.E.U16 R30, [R52.64] ;  /* 0x00000006341e7981 */ /* 0x0000e8000c1e1500 */
[----:B------:R1:W3:Y:S04]  /*38d0*/  LDG.E.U16 R59, [R48.64] ;  /* 0x00000006303b7981 */ /* 0x0002e8000c1e1500 */
[----:B------:R4:W3:Y:S01]  /*38e0*/  LDG.E.U16 R58, [R44.64] ;  /* 0x000000062c3a7981 */ /* 0x0008e2000c1e1500 */
[----:B0-----:R-:W-:-:S03]  /*38f0*/  IMAD.WIDE R52, R8, 0x2, R74 ;  /* 0x0000000208347825 */ /* 0x001fc600078e024a */
[----:B------:R-:W3:Y:S01]  /*3900*/  LDL.64 R74, [R1+0xf8] ;  /* 0x0000f800014a7983 */ /* 0x000ee20000100a00 */
[----:B-1----:R-:W-:-:S03]  /*3910*/  IMAD.WIDE R48, R8, 0x2, R70 ;  /* 0x0000000208307825 */ /* 0x002fc600078e0246 */
[----:B------:R-:W3:Y:S01]  /*3920*/  LDL.64 R70, [R1+0x170] ;  /* 0x0001700001467983 */ /* 0x000ee20000100a00 */
[----:B----4-:R-:W-:-:S03]  /*3930*/  IMAD.WIDE R44, R8, 0x2, R72 ;  /* 0x00000002082c7825 */ /* 0x010fc600078e0248 */
[----:B------:R-:W4:Y:S01]  /*3940*/  LDL.64 R72, [R1+0x190] ;  /* 0x0001900001487983 */ /* 0x000f220000100a00 */
[----:B------:R-:W-:-:S03]  /*3950*/  IMAD.WIDE R54, R8, 0x2, R54 ;  /* 0x0000000208367825 */ /* 0x000fc600078e0236 */
[----:B------:R3:W4:Y:S04]  /*3960*/  LDG.E.U16 R43, [R52.64] ;  /* 0x00000006342b7981 */ /* 0x000728000c1e1500 */
[----:B------:R0:W4:Y:S01]  /*3970*/  LDG.E.U16 R15, [R54.64] ;  /* 0x00000006360f7981 */ /* 0x000122000c1e1500 */
[----:B-----5:R-:W-:-:S05]  /*3980*/  IMAD.WIDE R50, R8, 0x2, R50 ;  /* 0x0000000208327825 */ /* 0x020fca00078e0232 */
[----:B------:R1:W5:Y:S02]  /*3990*/  LDG.E.U16 R16, [R50.64] ;  /* 0x0000000632107981 */ /* 0x000364000c1e1500 */
[C---:B-1----:R-:W-:Y:S02]  /*39a0*/  IMAD.WIDE R50, R8.reuse, 0x2, R68 ;  /* 0x0000000208327825 */ /* 0x042fe400078e0244 */
[----:B------:R-:W4:Y:S02]  /*39b0*/  LDL.64 R68, [R1+0x178] ;  /* 0x0001780001447983 */ /* 0x000f240000100a00 */
[----:B--2---:R-:W-:-:S06]  /*39c0*/  IMAD.WIDE R56, R8, 0x2, R56 ;  /* 0x0000000208387825 */ /* 0x004fcc00078e0238 */
[----:B------:R1:W2:Y:S01]  /*39d0*/  LDG.E.U16 R56, [R56.64] ;  /* 0x0000000638387981 */ /* 0x0002a2000c1e1500 */
[----:B---3--:R-:W-:-:S05]  /*39e0*/  IMAD.WIDE R52, R8, 0x2, R62 ;  /* 0x0000000208347825 */ /* 0x008fca00078e023e */
[----:B------:R4:W3:Y:S04]  /*39f0*/  LDG.E.U16 R63, [R52.64] ;  /* 0x00000006343f7981 */ /* 0x0008e8000c1e1500 */
[----:B-1----:R1:W2:Y:S01]  /*3a00*/  LDG.E.U16 R57, [R50.64] ;  /* 0x0000000632397981 */ /* 0x0022a2000c1e1500 */
[----:B0-----:R-:W-:-:S03]  /*3a10*/  IMAD.WIDE R54, R8, 0x2, R60 ;  /* 0x0000000208367825 */ /* 0x001fc600078e023c */
[----:B------:R0:W2:Y:S01]  /*3a20*/  LDG.E.U16 R60, [R44.64] ;  /* 0x000000062c3c7981 */ /* 0x0000a2000c1e1500 */
[----:B-1----:R-:W-:-:S03]  /*3a30*/  IMAD.WIDE R50, R8, 0x2, R64 ;  /* 0x0000000208327825 */ /* 0x002fc600078e0240 */
[----:B------:R1:W2:Y:S04]  /*3a40*/  LDG.E.U16 R61, [R48.64] ;  /* 0x00000006303d7981 */ /* 0x0002a8000c1e1500 */
[----:B------:R1:W2:Y:S01]  /*3a50*/  LDG.E.U16 R62, [R50.64] ;  /* 0x00000006323e7981 */ /* 0x0002a2000c1e1500 */
[----:B0-----:R-:W-:-:S03]  /*3a60*/  IMAD.WIDE R44, R8, 0x2, R118 ;  /* 0x00000002082c7825 */ /* 0x001fc600078e0276 */
[----:B------:R-:W2:Y:S01]  /*3a70*/  LDL.64 R118, [R1+0x128] ;  /* 0x0001280001767983 */ /* 0x000ea20000100a00 */
[----:B-1----:R-:W-:-:S03]  /*3a80*/  IMAD.WIDE R48, R8, 0x2, R116 ;  /* 0x0000000208307825 */ /* 0x002fc600078e0274 */
[----:B------:R-:W2:Y:S01]  /*3a90*/  LDL.64 R116, [R1+0x108] ;  /* 0x0001080001747983 */ /* 0x000ea20000100a00 */
[----:B------:R-:W-:-:S03]  /*3aa0*/  IMAD.WIDE R50, R8, 0x2, R110 ;  /* 0x0000000208327825 */ /* 0x000fc600078e026e */
[----:B------:R-:W2:Y:S04]  /*3ab0*/  LDL.64 R110, [R1+0xe8] ;  /* 0x0000e800016e7983 */ /* 0x000ea80000100a00 */
[----:B------:R0:W2:Y:S04]  /*3ac0*/  LDG.E.U16 R64, [R54.64] ;  /* 0x0000000636407981 */ /* 0x0000a8000c1e1500 */
[----:B------:R1:W2:Y:S01]  /*3ad0*/  LDG.E.U16 R65, [R44.64] ;  /* 0x000000062c417981 */ /* 0x0002a2000c1e1500 */
[----:B0-----:R-:W-:-:S03]  /*3ae0*/  IMAD.WIDE R54, R8, 0x2, R66 ;  /* 0x0000000208367825 */ /* 0x001fc600078e0242 */
[----:B------:R0:W3:Y:S01]  /*3af0*/  LDG.E.U16 R66, [R48.64] ;  /* 0x0000000630427981 */ /* 0x0000e2000c1e1500 */
[----:B-1----:R-:W-:-:S03]  /*3b00*/  IMAD.WIDE R44, R8, 0x2, R134 ;  /* 0x00000002082c7825 */ /* 0x002fc600078e0286 */
[----:B------:R1:W3:Y:S01]  /*3b10*/  LDG.E.U16 R67, [R50.64] ;  /* 0x0000000632437981 */ /* 0x0002e2000c1e1500 */
[----:B0-----:R-:W-:-:S04]  /*3b20*/  IMAD.WIDE R48, R8, 0x2, R132 ;  /* 0x0000000208307825 */ /* 0x001fc800078e0284 */
[----:B-1----:R-:W-:-:S04]  /*3b30*/  IMAD.WIDE R50, R8, 0x2, R74 ;  /* 0x0000000208327825 */ /* 0x002fc800078e024a */
[C---:B----4-:R-:W-:Y:S02]  /*3b40*/  IMAD.WIDE R52, R8.reuse, 0x2, R68 ;  /* 0x0000000208347825 */ /* 0x050fe400078e0244 */
[----:B------:R0:W4:Y:S04]  /*3b50*/  LDG.E.U16 R69, [R54.64] ;  /* 0x0000000636457981 */ /* 0x000128000c1e1500 */
[----:B------:R1:W4:Y:S01]  /*3b60*/  LDG.E.U16 R68, [R52.64] ;  /* 0x0000000634447981 */ /* 0x000322000c1e1500 */
[----:B0-----:R-:W-:-:S03]  /*3b70*/  IMAD.WIDE R54, R8, 0x2, R70 ;  /* 0x0000000208367825 */ /* 0x001fc600078e0246 */
[----:B------:R0:W5:Y:S01]  /*3b80*/  LDG.E.U16 R70, [R44.64] ;  /* 0x000000062c467981 */ /* 0x000162000c1e1500 */
[----:B-1----:R-:W-:-:S03]  /*3b90*/  IMAD.WIDE R52, R8, 0x2, R72 ;  /* 0x0000000208347825 */ /* 0x002fc600078e0248 */
[----:B------:R1:W5:Y:S04]  /*3ba0*/  LDG.E.U16 R71, [R48.64] ;  /* 0x0000000630477981 */ /* 0x000368000c1e1500 */
[----:B------:R1:W5:Y:S01]  /*3bb0*/  LDG.E.U16 R72, [R50.64] ;  /* 0x0000000632487981 */ /* 0x000362000c1e1500 */
[----:B0-----:R-:W-:-:S03]  /*3bc0*/  IMAD.WIDE R44, R8, 0x2, R130 ;  /* 0x00000002082c7825 */ /* 0x001fc600078e0282 */
[----:B------:R0:W5:Y:S01]  /*3bd0*/  LDG.E.U16 R73, [R52.64] ;  /* 0x0000000634497981 */ /* 0x000162000c1e1500 */
[----:B-1----:R-:W-:-:S03]  /*3be0*/  IMAD.WIDE R48, R8, 0x2, R128 ;  /* 0x0000000208307825 */ /* 0x002fc600078e0280 */
[----:B------:R1:W5:Y:S01]  /*3bf0*/  LDG.E.U16 R74, [R54.64] ;  /* 0x00000006364a7981 */ /* 0x000362000c1e1500 */
[----:B------:R-:W-:-:S03]  /*3c00*/  IMAD.WIDE R50, R8, 0x2, R126 ;  /* 0x0000000208327825 */ /* 0x000fc600078e027e */
[----:B------:R2:W5:Y:S01]  /*3c10*/  LDG.E.U16 R75, [R44.64] ;  /* 0x000000062c4b7981 */ /* 0x000562000c1e1500 */
[----:B0-----:R-:W-:-:S04]  /*3c20*/  IMAD.WIDE R52, R8, 0x2, R102 ;  /* 0x0000000208347825 */ /* 0x001fc800078e0266 */
[C---:B-1----:R-:W-:Y:S01]  /*3c30*/  IMAD.WIDE R54, R8.reuse, 0x2, R100 ;  /* 0x0000000208367825 */ /* 0x042fe200078e0264 */
[----:B------:R0:W5:Y:S04]  /*3c40*/  LDG.E.U16 R102, [R52.64] ;  /* 0x0000000634667981 */ /* 0x000168000c1e1500 */
[----:B------:R1:W5:Y:S04]  /*3c50*/  LDG.E.U16 R100, [R48.64] ;  /* 0x0000000630647981 */ /* 0x000368000c1e1500 */
[----:B------:R0:W5:Y:S01]  /*3c60*/  LDG.E.U16 R101, [R50.64] ;  /* 0x0000000632657981 */ /* 0x000162000c1e1500 */
[----:B--2---:R-:W-:-:S03]  /*3c70*/  IMAD.WIDE R44, R8, 0x2, R124 ;  /* 0x00000002082c7825 */ /* 0x004fc600078e027c */
[----:B------:R2:W5:Y:S01]  /*3c80*/  LDG.E.U16 R103, [R54.64] ;  /* 0x0000000636677981 */ /* 0x000562000c1e1500 */
[----:B-1----:R-:W-:-:S03]  /*3c90*/  IMAD.WIDE R48, R8, 0x2, R122 ;  /* 0x0000000208307825 */ /* 0x002fc600078e027a */
[----:B------:R-:W5:Y:S01]  /*3ca0*/  LDG.E.U16 R44, [R44.64] ;  /* 0x000000062c2c7981 */ /* 0x000f62000c1e1500 */
[----:B0-----:R-:W-:-:S03]  /*3cb0*/  IMAD.WIDE R50, R8, 0x2, R118 ;  /* 0x0000000208327825 */ /* 0x001fc600078e0276 */
[----:B------:R-:W5:Y:S01]  /*3cc0*/  LDG.E.U16 R48, [R48.64] ;  /* 0x0000000630307981 */ /* 0x000f62000c1e1500 */
[----:B------:R-:W-:-:S03]  /*3cd0*/  IMAD.WIDE R52, R8, 0x2, R116 ;  /* 0x0000000208347825 */ /* 0x000fc600078e0274 */
[----:B------:R-:W5:Y:S01]  /*3ce0*/  LDG.E.U16 R50, [R50.64] ;  /* 0x0000000632327981 */ /* 0x000f62000c1e1500 */
[----:B--2---:R-:W-:-:S03]  /*3cf0*/  IMAD.WIDE R54, R8, 0x2, R110 ;  /* 0x0000000208367825 */ /* 0x004fc600078e026e */
[----:B------:R-:W2:Y:S04]  /*3d00*/  LDG.E.U16 R52, [R52.64] ;  /* 0x0000000634347981 */ /* 0x000ea8000c1e1500 */
[----:B------:R-:W2:Y:S04]  /*3d10*/  LDG.E.U16 R54, [R54.64] ;  /* 0x0000000636367981 */ /* 0x000ea8000c1e1500 */
[----:B------:R-:W-:Y:S01]  /*3d20*/  BAR.SYNC.DEFER_BLOCKING 0x0 ;  /* 0x0000000000007b1d */ /* 0x000fe20000010000 */
[----:B------:R-:W-:-:S05]  /*3d30*/  LOP3.LUT R110, R3, 0x40, RZ, 0x3c, !PT ;  /* 0x00000040036e7812 */ /* 0x000fca00078e3cff */
[----:B------:R-:W-:Y:S04]  /*3d40*/  STS.U16 [R3], R0 ;  /* 0x0000000003007388 */ /* 0x000fe80000000400 */
        /* <DEDUP_REMOVED lines=11> */
[----:B---3--:R-:W-:Y:S04]  /*3e00*/  STS.U16 [R3+0x3000], R63 ;  /* 0x0030003f03007388 */ /* 0x008fe80000000400 */
        /* <DEDUP_REMOVED lines=14> */
[----:B----4-:R-:W-:Y:S04]  /*3ef0*/  STS.U16 [R108+0x2d00], R68 ;  /* 0x002d00446c007388 */ /* 0x010fe80000000400 */
[----:B------:R-:W-:Y:S04]  /*3f00*/  STS.U16 [R108+0x3100], R69 ;  /* 0x003100456c007388 */ /* 0x000fe80000000400 */
[----:B-----5:R-:W-:Y:S04]  /*3f10*/  STS.U16 [R108+0x3500], R70 ;  /* 0x003500466c007388 */ /* 0x020fe80000000400 */
[----:B------:R-:W-:Y:S04]  /*3f20*/  STS.U16 [R108+0x3900], R71 ;  /* 0x003900476c007388 */ /* 0x000fe80000000400 */
[----:B------:R0:W-:Y:S04]  /*3f30*/  STS.U16 [R108+0x3d00], R72 ;  /* 0x003d00486c007388 */ /* 0x0001e80000000400 */
[----:B------:R-:W-:Y:S04]  /*3f40*/  STS.U16 [R110+0x200], R37 ;  /* 0x000200256e007388 */ /* 0x000fe80000000400 */
[----:B------:R-:W-:Y:S04]  /*3f50*/  STS.U16 [R110+0x600], R36 ;  /* 0x000600246e007388 */ /* 0x000fe80000000400 */
[----:B------:R-:W-:Y:S04]  /*3f60*/  STS.U16 [R110+0xa00], R35 ;  /* 0x000a00236e007388 */ /* 0x000fe80000000400 */
[----:B------:R-:W-:Y:S04]  /*3f70*/  STS.U16 [R110+0xe00], R34 ;  /* 0x000e00226e007388 */ /* 0x000fe80000000400 */
[----:B------:R-:W-:Y:S04]  /*3f80*/  STS.U16 [R110+0x1200], R33 ;  /* 0x001200216e007388 */ /* 0x000fe80000000400 */
[----:B------:R-:W-:Y:S04]  /*3f90*/  STS.U16 [R110+0x1600], R32 ;  /* 0x001600206e007388 */ /* 0x000fe80000000400 */
[----:B------:R-:W-:Y:S04]  /*3fa0*/  STS.U16 [R110+0x1a00], R31 ;  /* 0x001a001f6e007388 */ /* 0x000fe80000000400 */
[----:B------:R-:W-:Y:S01]  /*3fb0*/  STS.U16 [R110+0x1e00], R30 ;  /* 0x001e001e6e007388 */ /* 0x000fe20000000400 */
[----:B0-----:R-:W-:-:S03]  /*3fc0*/  LOP3.LUT R108, R3, 0x60, RZ, 0x3c, !PT ;  /* 0x00000060036c7812 */ /* 0x001fc600078e3cff */
        /* <DEDUP_REMOVED lines=22> */
[----:B--2---:R-:W-:Y:S04]  /*4130*/  STS.U16 [R108+0x3b00], R52 ;  /* 0x003b00346c007388 */ /* 0x004fe80000000400 */
[----:B------:R-:W-:Y:S04]  /*4140*/  STS.U16 [R108+0x3f00], R54 ;  /* 0x003f00366c007388 */ /* 0x000fe80000000400 */
[----:B------:R-:W-:Y:S06]  /*4150*/  BAR.SYNC.DEFER_BLOCKING 0x0 ;  /* 0x0000000000007b1d */ /* 0x000fec0000010000 */
[----:B------:R-:W-:Y:S04]  /*4160*/  LDSM.16.MT88.4 R60, [R6+0x4000] ;  /* 0x00400000063c783b */ /* 0x000fe80000004200 */
[----:B------:R-:W0:Y:S04]  /*4170*/  LDSM.16.M88.4 R200, [R10] ;  /* 0x000000000ac8783b */ /* 0x000e280000000200 */
[----:B------:R-:W-:Y:S04]  /*4180*/  LDSM.16.MT88.4 R32, [R6+0x4800] ;  /* 0x004800000620783b */ /* 0x000fe80000004200 */
[----:B------:R-:W-:Y:S04]  /*4190*/  LDSM.16.M88.4 R140, [R10+0x800] ;  /* 0x000800000a8c783b */ /* 0x000fe80000000200 */
[----:B------:R-:W-:Y:S04]  /*41a0*/  LDSM.16.M88.4 R48, [R10+0x1000] ;  /* 0x001000000a30783b */ /* 0x000fe80000000200 */
[----:B------:R-:W1:Y:S04]  /*41b0*/  LDSM.16.M88.4 R180, [R10+0x400] ;  /* 0x000400000ab4783b */ /* 0x000e680000000200 */
[----:B------:R-:W2:Y:S04]  /*41c0*/  LDSM.16.M88.4 R136, [R10+0x1800] ;  /* 0x001800000a88783b */ /* 0x000ea80000000200 */
[----:B------:R-:W3:Y:S04]  /*41d0*/  LDSM.16.M88.4 R124, [R10+0x1c00] ;  /* 0x001c00000a7c783b */ /* 0x000ee80000000200 */
[----:B------:R-:W4:Y:S04]  /*41e0*/  LDSM.16.M88.4 R176, [R10+0xc00] ;  /* 0x000c00000ab0783b */ /* 0x000f280000000200 */
[----:B------:R-:W5:Y:S04]  /*41f0*/  LDSM.16.M88.4 R72, [R10+0x2000] ;  /* 0x002000000a48783b */ /* 0x000f680000000200 */
[----:B------:R-:W2:Y:S01]  /*4200*/  LDSM.16.M88.4 R148, [R10+0x2800] ;  /* 0x002800000a94783b */ /* 0x000ea20000000200 */
[----:B0-----:R-:W-:Y:S03]  /*4210*/  HMMA.16816.F32 R16, R60, R200, RZ ;  /* 0x000000c83c10723c */ /* 0x001fe600000018ff */
[----:B------:R-:W0:Y:S04]  /*4220*/  LDSM.16.M88.4 R168, [R10+0x1400] ;  /* 0x001400000aa8783b */ /* 0x000e280000000200 */
[----:B------:R-:W-:Y:S01]  /*4230*/  LDSM.16.M88.4 R64, [R10+0x3000] ;  /* 0x003000000a40783b */ /* 0x000fe20000000200 */
[----:B------:R-:W-:-:S03]  /*4240*/  LOP3.LUT R44, R10, 0x40, RZ, 0x3c, !PT ;  /* 0x000000400a2c7812 */ /* 0x000fc600078e3cff */
[----:B------:R-:W-:Y:S04]  /*4250*/  LDSM.16.MT88.4 R40, [R6+0x5000] ;  /* 0x005000000628783b */ /* 0x000fe80000004200 */
[----:B------:R-:W-:Y:S01]  /*4260*/  LDSM.16.M88.4 R116, [R44] ;  /* 0x000000002c74783b */ /* 0x000fe20000000200 */
[----:B-1----:R-:W-:Y:S03]  /*4270*/  HMMA.16816.F32 R12, R60, R180, RZ ;  /* 0x000000b43c0c723c */ /* 0x002fe600000018ff */
[----:B------:R-:W-:Y:S04]  /*4280*/  LDSM.16.MT88.4 R52, [R6+0x5800] ;  /* 0x005800000634783b */ /* 0x000fe80000004200 */
[----:B------:R-:W-:Y:S01]  /*4290*/  LDSM.16.M88.4 R56, [R10+0x3800] ;  /* 0x003800000a38783b */ /* 0x000fe20000000200 */
[----:B------:R-:W-:Y:S03]  /*42a0*/  HMMA.16816.F32 R200, R32, R202, R16 ;  /* 0x000000ca20c8723c */ /* 0x000fe60000001810 */
[----:B------:R-:W-:Y:S04]  /*42b0*/  LDSM.16.M88.4 R132, [R44+0xc00] ;  /* 0x000c00002c84783b */ /* 0x000fe80000000200 */
[----:B------:R-:W1:Y:S01]  /*42c0*/  S2R R108, SR_TID.X ;  /* 0x00000000006c7919 */ /* 0x000e620000002100 */
[C---:B------:R-:W-:Y:S03]  /*42d0*/  HMMA.16816.F32 R16, R60.reuse, R140, RZ ;  /* 0x0000008c3c10723c */ /* 0x040fe600000018ff */
[----:B------:R-:W-:Y:S04]  /*42e0*/  LDSM.16.M88.4 R164, [R44+0x800] ;  /* 0x000800002ca4783b */ /* 0x000fe80000000200 */
[----:B------:R-:W-:Y:S01]  /*42f0*/  LDSM.16.M88.4 R128, [R44+0x1000] ;  /* 0x001000002c80783b */ /* 0x000fe20000000200 */
[----:B--2---:R-:W-:Y:S03]  /*4300*/  HMMA.16816.F32 R24, R60, R136, RZ ;  /* 0x000000883c18723c */ /* 0x004fe600000018ff */
[----:B------:R-:W-:Y:S04]  /*4310*/  LDSM.16.M88.4 R36, [R44+0x1400] ;  /* 0x001400002c24783b */ /* 0x000fe80000000200 */
[----:B------:R-:W-:Y:S09]  /*4320*/  LDSM.16.M88.4 R100, [R10+0x3c00] ;  /* 0x003c00000a64783b */ /* 0x000ff20000000200 */
[----:B------:R-:W-:Y:S08]  /*4330*/  HMMA.16816.F32 R140, R32, R142, R16 ;  /* 0x0000008e208c723c */ /* 0x000ff00000001810 */
[C---:B------:R-:W-:Y:S08]  /*4340*/  HMMA.16816.F32 R16, R60.reuse, R48, RZ ;  /* 0x000000303c10723c */ /* 0x040ff000000018ff */
[----:B---3--:R-:W-:Y:S11]  /*4350*/  HMMA.16816.F32 R28, R60, R124, RZ ;  /* 0x0000007c3c1c723c */ /* 0x008ff600000018ff */
[----:B------:R-:W-:Y:S05]  /*4360*/  @!UPT UIADD3 URZ, URZ, URZ, URZ ;  /* 0x0000003f3f3ff290 */ /* 0x000fea000fffe03f */
[C---:B------:R-:W-:Y:S01]  /*4370*/  HMMA.16816.F32 R48, R32.reuse, R50, R16 ;  /* 0x000000322030723c */ /* 0x040fe20000001810 */
[----:B------:R-:W2:Y:S07]  /*4380*/  LDSM.16.M88.4 R16, [R10+0x2400] ;  /* 0x002400000a10783b */ /* 0x000eae0000000200 */
[----:B------:R-:W-:Y:S08]  /*4390*/  HMMA.16816.F32 R180, R32, R182, R12 ;  /* 0x000000b620b4723c */ /* 0x000ff0000000180c */
[C---:B----4-:R-:W-:Y:S08]  /*43a0*/  HMMA.16816.F32 R12, R60.reuse, R176, RZ ;  /* 0x000000b03c0c723c */ /* 0x050ff000000018ff */
[----:B-----5:R-:W-:Y:S08]  /*43b0*/  HMMA.16816.F32 R20, R60, R72, RZ ;  /* 0x000000483c14723c */ /* 0x020ff000000018ff */
[C---:B------:R-:W-:Y:S01]  /*43c0*/  HMMA.16816.F32 R136, R32.reuse, R138, R24 ;  /* 0x0000008a2088723c */ /* 0x040fe20000001818 */
[----:B------:R-:W3:Y:S07]  /*43d0*/  LDSM.16.M88.4 R24, [R10+0x3400] ;  /* 0x003400000a18783b */ /* 0x000eee0000000200 */
[----:B------:R-:W-:Y:S08]  /*43e0*/  HMMA.16816.F32 R124, R32, R126, R28 ;  /* 0x0000007e207c723c */ /* 0x000ff0000000181c */
[----:B------:R-:W-:Y:S08]  /*43f0*/  HMMA.16816.F32 R28, R60, R148, RZ ;  /* 0x000000943c1c723c */ /* 0x000ff000000018ff */
[----:B------:R-:W-:Y:S08]  /*4400*/  HMMA.16816.F32 R176, R32, R178, R12 ;  /* 0x000000b220b0723c */ /* 0x000ff0000000180c */
[C---:B0-----:R-:W-:Y:S08]  /*4410*/  HMMA.16816.F32 R12, R60.reuse, R168, RZ ;  /* 0x000000a83c0c723c */ /* 0x041ff000000018ff */
[----:B--2---:R-:W-:Y:S08]  /*4420*/  HMMA.16816.F32 R68, R60, R16, RZ ;  /* 0x000000103c44723c */ /* 0x004ff000000018ff */
[----:B------:R-:W-:Y:S08]  /*4430*/  HMMA.16816.F32 R72, R32, R74, R20 ;  /* 0x0000004a2048723c */ /* 0x000ff00000001814 */
[----:B------:R-:W-:Y:S08]  /*4440*/  HMMA.16816.F32 R20, R60, R64, RZ ;  /* 0x000000403c14723c */ /* 0x000ff000000018ff */
[C---:B------:R-:W-:Y:S01]  /*4450*/  HMMA.16816.F32 R148, R32.reuse, R150, R28 ;  /* 0x000000962094723c */ /* 0x040fe2000000181c */
[----:B------:R-:W0:Y:S07]  /*4460*/  LDSM.16.M88.4 R28, [R44+0x400] ;  /* 0x000400002c1c783b */ /* 0x000e2e0000000200 */
[C---:B------:R-:W-:Y:S01]  /*4470*/  HMMA.16816.F32 R168, R32.reuse, R170, R12 ;  /* 0x000000aa20a8723c */ /* 0x040fe2000000180c */
[----:B------:R-:W2:Y:S07]  /*4480*/  LDSM.16.M88.4 R12, [R10+0x2c00] ;  /* 0x002c00000a0c783b */ /* 0x000eae0000000200 */
[----:B------:R-:W-:Y:S08]  /*4490*/  HMMA.16816.F32 R68, R32, R18, R68 ;  /* 0x000000122044723c */ /* 0x000ff00000001844 */
[----:B---3--:R-:W-:Y:S08]  /*44a0*/  HMMA.16816.F32 R16, R60, R24, RZ ;  /* 0x000000183c10723c */ /* 0x008ff000000018ff */
[----:B------:R-:W-:Y:S01]  /*44b0*/  HMMA.16816.F32 R64, R32, R66, R20 ;  /* 0x000000422040723c */ /* 0x000fe20000001814 */
[----:B------:R-:W3:Y:S07]  /*44c0*/  LDSM.16.M88.4 R20, [R44+0x1c00] ;  /* 0x001c00002c14783b */ /* 0x000eee0000000200 */
[----:B------:R-:W-:Y:S08]  /*44d0*/  HMMA.16816.F32 R200, R40, R116, R200 ;  /* 0x0000007428c8723c */ /* 0x000ff000000018c8 */
[----:B------:R-:W-:Y:S01]  /*44e0*/  HMMA.16816.F32 R24, R32, R26, R16 ;  /* 0x0000001a2018723c */ /* 0x000fe20000001810 */
[----:B------:R-:W4:Y:S07]  /*44f0*/  LDSM.16.M88.4 R16, [R44+0x1800] ;  /* 0x001800002c10783b */ /* 0x000f2e0000000200 */
[----:B0-----:R-:W-:Y:S08]  /*4500*/  HMMA.16816.F32 R180, R40, R28, R180 ;  /* 0x0000001c28b4723c */ /* 0x001ff000000018b4 */
[----:B--2---:R-:W-:Y:S01]  /*4510*/  HMMA.16816.F32 R156, R60, R12, RZ ;  /* 0x0000000c3c9c723c */ /* 0x004fe200000018ff */
[----:B-1----:R-:W-:-:S07]  /*4520*/  LOP3.LUT R0, R108, 0x3, RZ, 0xc0, !PT ;  /* 0x000000036c007812 */ /* 0x002fce00078ec0ff */
[----:B---3--:R-:W-:Y:S01]  /*4530*/  HMMA.16816.F32 R124, R40, R20, R124 ;  /* 0x00000014287c723c */ /* 0x008fe2000000187c */
[----:B------:R-:W-:-:S07]  /*4540*/  LEA R2, R0, UR4, 0x1 ;  /* 0x0000000400027c11 */ /* 0x000fce000f8e08ff */
[C---:B------:R-:W-:Y:S01]  /*4550*/  HMMA.16816.F32 R116, R52.reuse, R118, R200 ;  /* 0x000000763474723c */ /* 0x040fe200000018c8 */
[----:B------:R-:W-:Y:S01]  /*4560*/  LOP3.LUT R0, R2, 0x70, RZ, 0xfc, !PT ;  /* 0x0000007002007812 */ /* 0x000fe200078efcff */
[----:B------:R-:W2:Y:S06]  /*4570*/  LDL.64 R200, [R1+0xd8] ;  /* 0x0000d80001c87983 */ /* 0x000eac0000100a00 */
[----:B------:R-:W-:Y:S01]  /*4580*/  HMMA.16816.F32 R28, R52, R30, R180 ;  /* 0x0000001e341c723c */ /* 0x000fe200000018b4 */
[-C--:B------:R-:W-:Y:S01]  /*4590*/  ISETP.GE.AND P4, PT, R5, R0.reuse, PT ;  /* 0x000000000500720c */ /* 0x080fe20003f86270 */
[----:B------:R-:W3:Y:S01]  /*45a0*/  LDL.64 R202, [R1+0xd0] ;  /* 0x0000d00001ca7983 */ /* 0x000ee20000100a00 */
[----:B------:R-:W-:-:S02]  /*45b0*/  ISETP.GE.AND P6, PT, R252, R0, PT ;  /* 0x00000000fc00720c */ /* 0x000fc40003fc6270 */
[----:B------:R-:W-:-:S03]  /*45c0*/  LOP3.LUT R0, R2, 0x78, RZ, 0xfc, !PT ;  /* 0x0000007802007812 */ /* 0x000fc600078efcff */
[----:B------:R-:W-:Y:S01]  /*45d0*/  HMMA.16816.F32 R156, R32, R14, R156 ;  /* 0x0000000e209c723c */ /* 0x000fe2000000189c */
[----:B------:R-:W-:Y:S02]  /*45e0*/  SEL R123, RZ, 0x7fff8, P4 ;  /* 0x0007fff8ff7b7807 */ /* 0x000fe40002000000 */
[----:B------:R-:W-:-:S05]  /*45f0*/  ISETP.GE.AND P3, PT, R5, R0, PT ;  /* 0x000000000500720c */ /* 0x000fca0003f66270 */
[----:B------:R-:W-:Y:S01]  /*4600*/  HMMA.16816.F32 R12, R60, R56, RZ ;  /* 0x000000383c0c723c */ /* 0x000fe200000018ff */
[----:B------:R-:W-:-:S07]  /*4610*/  ISETP.GE.AND P4, PT, R252, R0, PT ;  /* 0x00000000fc00720c */ /* 0x000fce0003f86270 */
[----:B----4-:R-:W-:Y:S01]  /*4620*/  HMMA.16816.F32 R136, R40, R16, R136 ;  /* 0x000000102888723c */ /* 0x010fe20000001888 */
[----:B------:R-:W-:-:S06]  /*4630*/  LOP3.LUT R11, R2, 0x71, RZ, 0xfc, !PT ;  /* 0x00000071020b7812 */ /* 0x000fcc00078efcff */
[C---:B------:R-:W-:Y:S01]  /*4640*/  LOP3.LUT R16, R2.reuse, 0x79, RZ, 0xfc, !PT ;  /* 0x0000007902107812 */ /* 0x040fe200078efcff */
[----:B------:R-:W-:Y:S01]  /*4650*/  HMMA.16816.F32 R176, R40, R132, R176 ;  /* 0x0000008428b0723c */ /* 0x000fe200000018b0 */
[----:B------:R-:W-:Y:S02]  /*4660*/  LOP3.LUT R0, R2, 0x61, RZ, 0xfc, !PT ;  /* 0x0000006102007812 */ /* 0x000fe400078efcff */
[C---:B------:R-:W-:Y:S02]  /*4670*/  ISETP.GE.AND P5, PT, R5.reuse, R16, PT ;  /* 0x000000100500720c */ /* 0x040fe40003fa6270 */
[----:B------:R-:W-:-:S03]  /*4680*/  ISETP.GE.AND P1, PT, R5, R11, PT ;  /* 0x0000000b0500720c */ /* 0x000fc60003f26270 */
[----:B------:R-:W-:Y:S01]  /*4690*/  HMMA.16816.F32 R20, R52, R22, R124 ;  /* 0x000000163414723c */ /* 0x000fe2000000187c */
[----:B------:R-:W-:Y:S02]  /*46a0*/  ISETP.GE.AND P2, PT, R252, R11, PT ;  /* 0x0000000bfc00720c */ /* 0x000fe40003f46270 */
[----:B------:R-:W-:-:S04]  /*46b0*/  LOP3.LUT R11, R2, 0x60, RZ, 0xfc, !PT ;  /* 0x00000060020b7812 */ /* 0x000fc800078efcff */
[----:B------:R-:W-:Y:S02]  /*46c0*/  SEL R127, RZ, 0x4, P5 ;  /* 0x00000004ff7f7807 */ /* 0x000fe40002800000 */
[----:B------:R-:W-:Y:S01]  /*46d0*/  ISETP.GE.AND P5, PT, R252, R0, PT ;  /* 0x00000000fc00720c */ /* 0x000fe20003fa6270 */
[----:B------:R-:W-:Y:S01]  /*46e0*/  FMUL R116, R116, c[0x0][0x188] ;  /* 0x0000620074747a20 */ /* 0x000fe20000400000 */
[----:B------:R-:W-:Y:S01]  /*46f0*/  SEL R173, RZ, 0x1fffe, P6 ;  /* 0x0001fffeffad7807 */ /* 0x000fe20003000000 */
[----:B------:R-:W-:Y:S01]  /*4700*/  FMUL R30, R30, c[0x0][0x188] ;  /* 0x000062001e1e7a20 */ /* 0x000fe20000400000 */
[----:B------:R-:W-:Y:S02]  /*4710*/  SEL R124, RZ, 0x4, P1 ;  /* 0x00000004ff7c7807 */ /* 0x000fe40000800000 */
[----:B------:R-:W-:Y:S02]  /*4720*/  SEL R181, RZ, 0x1, P2 ;  /* 0x00000001ffb57807 */ /* 0x000fe40001000000 */
[----:B------:R-:W-:-:S02]  /*4730*/  SEL R183, RZ, 0x1, P5 ;  /* 0x00000001ffb77807 */ /* 0x000fc40002800000 */
[CC--:B------:R-:W-:Y:S02]  /*4740*/  ISETP.GE.AND P6, PT, R5.reuse, R11.reuse, PT ;  /* 0x0000000b0500720c */ /* 0x0c0fe40003fc6270 */
[----:B------:R-:W-:Y:S02]  /*4750*/  ISETP.GE.AND P1, PT, R252, R11, PT ;  /* 0x0000000bfc00720c */ /* 0x000fe40003f26270 */
[C---:B------:R-:W-:Y:S02]  /*4760*/  ISETP.GE.AND P2, PT, R5.reuse, R0, PT ;  /* 0x000000000500720c */ /* 0x040fe40003f46270 */
[----:B------:R-:W-:Y:S02]  /*4770*/  ISETP.GE.AND P5, PT, R5, R2, PT ;  /* 0x000000020500720c */ /* 0x000fe40003fa6270 */
[C---:B------:R-:W-:Y:S02]  /*4780*/  IADD3 R11, R2.reuse, 0x38, RZ ;  /* 0x00000038020b7810 */ /* 0x040fe40007ffe0ff */
[----:B------:R-:W-:Y:S01]  /*4790*/  IADD3 R0, R2, 0x8, RZ ;  /* 0x0000000802007810 */ /* 0x000fe20007ffe0ff */
[----:B------:R-:W-:Y:S01]  /*47a0*/  FMUL R110, R119, c[0x0][0x188] ;  /* 0x00006200776e7a20 */ /* 0x000fe20000400000 */
[----:B------:R-:W-:Y:S01]  /*47b0*/  SEL R162, RZ, 0x7fff8, P3 ;  /* 0x0007fff8ffa27807 */ /* 0x000fe20001800000 */
[----:B------:R-:W-:Y:S01]  /*47c0*/  FMUL R28, R28, c[0x0][0x188] ;  /* 0x000062001c1c7a20 */ /* 0x000fe20000400000 */
[----:B------:R-:W-:-:S02]  /*47d0*/  SEL R180, RZ, 0x1fffe, P4 ;  /* 0x0001fffeffb47807 */ /* 0x000fc40002000000 */
[----:B------:R-:W-:Y:S02]  /*47e0*/  SEL R163, RZ, 0x7fff8, P6 ;  /* 0x0007fff8ffa37807 */ /* 0x000fe40003000000 */
[----:B------:R-:W-:Y:S02]  /*47f0*/  FSEL R152, R116, -INF , P5 ;  /* 0xff80000074987808 */ /* 0x000fe40002800000 */
[----:B------:R-:W-:Y:S02]  /*4800*/  FSEL R108, R30, -INF , P5 ;  /* 0xff8000001e6c7808 */ /* 0x000fe40002800000 */
[CC--:B------:R-:W-:Y:S02]  /*4810*/  ISETP.GE.AND P3, PT, R5.reuse, R11.reuse, PT ;  /* 0x0000000b0500720c */ /* 0x0c0fe40003f66270 */
[----:B------:R-:W-:Y:S02]  /*4820*/  ISETP.GE.AND P4, PT, R252, R11, PT ;  /* 0x0000000bfc00720c */ /* 0x000fe40003f86270 */
[----:B------:R-:W-:-:S02]  /*4830*/  ISETP.GE.AND P6, PT, R5, R0, PT ;  /* 0x000000000500720c */ /* 0x000fc40003fc6270 */
[----:B------:R-:W-:Y:S02]  /*4840*/  ISETP.GT.AND P5, PT, R252, R2, PT ;  /* 0x00000002fc00720c */ /* 0x000fe40003fa4270 */
[C---:B------:R-:W-:Y:S02]  /*4850*/  LOP3.LUT R11, R2.reuse, 0x69, RZ, 0xfc, !PT ;  /* 0x00000069020b7812 */ /* 0x040fe400078efcff */
[----:B------:R-:W-:Y:S01]  /*4860*/  IADD3 R0, R2, 0x9, RZ ;  /* 0x0000000902007810 */ /* 0x000fe20007ffe0ff */
[----:B------:R-:W-:Y:S01]  /*4870*/  HMMA.16816.F32 R56, R32, R58, R12 ;  /* 0x0000003a2038723c */ /* 0x000fe2000000180c */
[----:B------:R-:W-:Y:S01]  /*4880*/  SEL R182, RZ, 0x1fffe, P1 ;  /* 0x0001fffeffb67807 */ /* 0x000fe20000800000 */
[----:B------:R-:W0:Y:S01]  /*4890*/  LDSM.16.M88.4 R12, [R44+0x2c00] ;  /* 0x002c00002c0c783b */ /* 0x000e220000000200 */
[----:B------:R-:W-:Y:S02]  /*48a0*/  SEL R172, RZ, 0x4, P2 ;  /* 0x00000004ffac7807 */ /* 0x000fe40001000000 */
[----:B------:R-:W-:-:S02]  /*48b0*/  FSEL R110, R110, -INF , P5 ;  /* 0xff8000006e6e7808 */ /* 0x000fc40002800000 */
[----:B------:R-:W-:Y:S01]  /*48c0*/  FSEL R122, R28, -INF , P6 ;  /* 0xff8000001c7a7808 */ /* 0x000fe20003000000 */
[----:B------:R-:W-:Y:S01]  /*48d0*/  HMMA.16816.F32 R140, R40, R164, R140 ;  /* 0x000000a4288c723c */ /* 0x000fe2000000188c */
[CC--:B------:R-:W-:Y:S02]  /*48e0*/  ISETP.GE.AND P1, PT, R5.reuse, R11.reuse, PT ;  /* 0x0000000b0500720c */ /* 0x0c0fe40003f26270 */
[C---:B------:R-:W-:Y:S02]  /*48f0*/  ISETP.GE.AND P2, PT, R252.reuse, R11, PT ;  /* 0x0000000bfc00720c */ /* 0x040fe40003f46270 */
[-C--:B------:R-:W-:Y:S02]  /*4900*/  ISETP.GE.AND P5, PT, R5, R0.reuse, PT ;  /* 0x000000000500720c */ /* 0x080fe40003fa6270 */
[----:B------:R-:W-:Y:S02]  /*4910*/  ISETP.GE.AND P6, PT, R252, R0, PT ;  /* 0x00000000fc00720c */ /* 0x000fe40003fc6270 */
[----:B------:R-:W-:Y:S01]  /*4920*/  IADD3 R0, R2, 0x10, RZ ;  /* 0x0000001002007810 */ /* 0x000fe20007ffe0ff */
[----:B------:R-:W-:Y:S01]  /*4930*/  HMMA.16816.F32 R132, R52, R134, R176 ;  /* 0x000000863484723c */ /* 0x000fe200000018b0 */
[----:B------:R-:W-:-:S06]  /*4940*/  FMUL R116, R31, c[0x0][0x188] ;  /* 0x000062001f747a20 */ /* 0x000fcc0000400000 */
[----:B------:R-:W-:Y:S02]  /*4950*/  SEL R176, RZ, 0x4, P1 ;  /* 0x00000004ffb07807 */ /* 0x000fe40000800000 */
[----:B------:R-:W-:Y:S02]  /*4960*/  SEL R178, RZ, 0x1, P2 ;  /* 0x00000001ffb27807 */ /* 0x000fe40001000000 */
[-C--:B------:R-:W-:Y:S02]  /*4970*/  ISETP.GE.AND P1, PT, R5, R0.reuse, PT ;  /* 0x000000000500720c */ /* 0x080fe40003f26270 */
[----:B------:R-:W-:Y:S01]  /*4980*/  ISETP.GE.AND P2, PT, R252, R0, PT ;  /* 0x00000000fc00720c */ /* 0x000fe20003f46270 */
[----:B------:R-:W-:Y:S01]  /*4990*/  FMUL R0, R29, c[0x0][0x188] ;  /* 0x000062001d007a20 */ /* 0x000fe20000400000 */
[C---:B------:R-:W-:Y:S01]  /*49a0*/  HMMA.16816.F32 R48, R40.reuse, R128, R48 ;  /* 0x000000802830723c */ /* 0x040fe20000001830 */
[----:B------:R1:W4:Y:S07]  /*49b0*/  LDSM.16.M88.4 R28, [R44+0x2800] ;  /* 0x002800002c1c783b */ /* 0x00032e0000000200 */
[----:B------:R-:W-:Y:S08]  /*49c0*/  HMMA.16816.F32 R168, R40, R36, R168 ;  /* 0x0000002428a8723c */ /* 0x000ff000000018a8 */
[----:B------:R-:W-:Y:S01]  /*49d0*/  HMMA.16816.F32 R164, R52, R166, R140 ;  /* 0x000000a634a4723c */ /* 0x000fe2000000188c */
[----:B------:R-:W-:-:S02]  /*49e0*/  FMUL R20, R20, c[0x0][0x188] ;  /* 0x0000620014147a20 */ /* 0x000fc40000400000 */
[----:B------:R-:W-:-:S05]  /*49f0*/  FMUL R22, R22, c[0x0][0x188] ;  /* 0x0000620016167a20 */ /* 0x000fca0000400000 */
[----:B------:R-:W-:Y:S01]  /*4a00*/  HMMA.16816.F32 R128, R52, R130, R48 ;  /* 0x000000823480723c */ /* 0x000fe20000001830 */
[----:B------:R-:W-:Y:S01]  /*4a10*/  FMUL R111, R118, c[0x0][0x188] ;  /* 0x00006200766f7a20 */ /* 0x000fe20000400000 */
[----:B------:R-:W-:Y:S01]  /*4a20*/  FSEL R140, R20, -INF , P3 ;  /* 0xff800000148c7808 */ /* 0x000fe20001800000 */
[----:B------:R-:W-:Y:S01]  /*4a30*/  FMUL R117, R117, c[0x0][0x188] ;  /* 0x0000620075757a20 */ /* 0x000fe20000400000 */
[----:B------:R-:W-:Y:S02]  /*4a40*/  FSEL R118, R22, -INF , P4 ;  /* 0xff80000016767808 */ /* 0x000fe40002000000 */
[-C--:B------:R-:W-:Y:S02]  /*4a50*/  ISETP.GT.AND P3, PT, R5, R2.reuse, PT ;  /* 0x000000020500720c */ /* 0x080fe40003f64270 */
[----:B------:R-:W-:Y:S01]  /*4a60*/  ISETP.GE.AND P4, PT, R252, R2, PT ;  /* 0x00000002fc00720c */ /* 0x000fe20003f86270 */
[----:B0-----:R-:W-:Y:S01]  /*4a70*/  HMMA.16816.F32 R156, R40, R12, R156 ;  /* 0x0000000c289c723c */ /* 0x001fe2000000189c */
[----:B------:R-:W-:-:S02]  /*4a80*/  LOP3.LUT R11, R2, 0x68, RZ, 0xfc, !PT ;  /* 0x00000068020b7812 */ /* 0x000fc400078efcff */
[----:B------:R-:W-:Y:S02]  /*4a90*/  FSEL R153, R117, -INF , P3 ;  /* 0xff80000075997808 */ /* 0x000fe40001800000 */
[----:B------:R-:W-:Y:S02]  /*4aa0*/  FSEL R111, R111, -INF , P4 ;  /* 0xff8000006f6f7808 */ /* 0x000fe40002000000 */
[-C--:B------:R-:W-:Y:S02]  /*4ab0*/  ISETP.GE.AND P3, PT, R5, R11.reuse, PT ;  /* 0x0000000b0500720c */ /* 0x080fe40003f66270 */
[----:B------:R-:W-:Y:S02]  /*4ac0*/  ISETP.GE.AND P4, PT, R252, R11, PT ;  /* 0x0000000bfc00720c */ /* 0x000fe40003f86270 */
[C---:B------:R-:W-:Y:S02]  /*4ad0*/  IADD3 R11, R2.reuse, 0x11, RZ ;  /* 0x00000011020b7810 */ /* 0x040fe40007ffe0ff */
[----:B------:R-:W-:Y:S01]  /*4ae0*/  IADD3 R12, R2, 0x18, RZ ;  /* 0x00000018020c7810 */ /* 0x000fe20007ffe0ff */
[----:B------:R-:W-:Y:S01]  /*4af0*/  FMUL R51, R164, c[0x0][0x188] ;  /* 0x00006200a4337a20 */ /* 0x000fe20000400000 */
[----:B------:R-:W-:Y:S01]  /*4b00*/  SEL R177, RZ, 0x7fff8, P3 ;  /* 0x0007fff8ffb17807 */ /* 0x000fe20001800000 */
[----:B------:R-:W-:Y:S01]  /*4b10*/  FMUL R48, R166, c[0x0][0x188] ;  /* 0x00006200a6307a20 */ /* 0x000fe20000400000 */
[----:B------:R-:W-:Y:S01]  /*4b20*/  SEL R179, RZ, 0x1fffe, P4 ;  /* 0x0001fffeffb37807 */ /* 0x000fe20002000000 */
[----:B------:R-:W-:Y:S01]  /*4b30*/  HMMA.16816.F32 R36, R52, R38, R168 ;  /* 0x000000263424723c */ /* 0x000fe200000018a8 */
[----:B------:R-:W-:Y:S01]  /*4b40*/  FSEL R0, R0, -INF , P5 ;  /* 0xff80000000007808 */ /* 0x000fe20002800000 */
[----:B-1----:R-:W-:Y:S01]  /*4b50*/  FMUL R44, R165, c[0x0][0x188] ;  /* 0x00006200a52c7a20 */ /* 0x002fe20000400000 */
[----:B------:R-:W-:Y:S01]  /*4b60*/  FSEL R116, R116, -INF , P6 ;  /* 0xff80000074747808 */ /* 0x000fe20003000000 */
[----:B------:R-:W-:Y:S01]  /*4b70*/  FMUL R125, R167, c[0x0][0x188] ;  /* 0x00006200a77d7a20 */ /* 0x000fe20000400000 */
[----:B------:R-:W-:-:S03]  /*4b80*/  ISETP.GE.AND P3, PT, R5, R11, PT ;  /* 0x0000000b0500720c */ /* 0x000fc60003f66270 */
[----:B----4-:R-:W-:Y:S01]  /*4b90*/  HMMA.16816.F32 R148, R40, R28, R148 ;  /* 0x0000001c2894723c */ /* 0x010fe20000001894 */
[----:B------:R-:W-:Y:S01]  /*4ba0*/  ISETP.GE.AND P4, PT, R252, R11, PT ;  /* 0x0000000bfc00720c */ /* 0x000fe20003f86270 */
[----:B------:R-:W-:Y:S01]  /*4bb0*/  FMUL R45, R132, c[0x0][0x188] ;  /* 0x00006200842d7a20 */ /* 0x000fe20000400000 */
[-C--:B------:R-:W-:Y:S01]  /*4bc0*/  ISETP.GE.AND P5, PT, R5, R12.reuse, PT ;  /* 0x0000000c0500720c */ /* 0x080fe20003fa6270 */
[----:B------:R-:W-:Y:S01]  /*4bd0*/  FMUL R126, R134, c[0x0][0x188] ;  /* 0x00006200867e7a20 */ /* 0x000fe20000400000 */
[----:B------:R-:W-:Y:S01]  /*4be0*/  ISETP.GE.AND P6, PT, R252, R12, PT ;  /* 0x0000000cfc00720c */ /* 0x000fe20003fc6270 */
[----:B------:R-:W-:Y:S01]  /*4bf0*/  FMUL R50, R133, c[0x0][0x188] ;  /* 0x0000620085327a20 */ /* 0x000fe20000400000 */
[C---:B------:R-:W-:Y:S01]  /*4c00*/  IADD3 R11, R2.reuse, 0x19, RZ ;  /* 0x00000019020b7810 */ /* 0x040fe20007ffe0ff */
[----:B------:R-:W-:Y:S01]  /*4c10*/  FMUL R135, R135, c[0x0][0x188] ;  /* 0x0000620087877a20 */ /* 0x000fe20000400000 */
[----:B------:R-:W-:Y:S02]  /*4c20*/  IADD3 R12, R2, 0x20, RZ ;  /* 0x00000020020c7810 */ /* 0x000fe40007ffe0ff */
[----:B------:R-:W-:Y:S01]  /*4c30*/  ISETP.GE.AND P0, PT, R252, R16, PT ;  /* 0x00000010fc00720c */ /* 0x000fe20003f06270 */
[----:B------:R-:W-:Y:S01]  /*4c40*/  FMUL R49, R128, c[0x0][0x188] ;  /* 0x0000620080317a20 */ /* 0x000fe20000400000 */
[----:B------:R-:W-:Y:S01]  /*4c50*/  FSEL R51, R51, -INF , P1 ;  /* 0xff80000033337808 */ /* 0x000fe20000800000 */
[----:B------:R-:W-:Y:S01]  /*4c60*/  HMMA.16816.F32 R16, R52, R18, R136 ;  /* 0x000000123410723c */ /* 0x000fe20000001888 */
[----:B------:R-:W-:Y:S01]  /*4c70*/  FSEL R48, R48, -INF , P2 ;  /* 0xff80000030307808 */ /* 0x000fe20001000000 */
[----:B------:R-:W-:Y:S01]  /*4c80*/  FMUL R129, R129, c[0x0][0x188] ;  /* 0x0000620081817a20 */ /* 0x000fe20000400000 */
[----:B------:R-:W-:Y:S01]  /*4c90*/  FSEL R44, R44, -INF , P3 ;  /* 0xff8000002c2c7808 */ /* 0x000fe20001800000 */
[----:B------:R-:W-:Y:S01]  /*4ca0*/  FMUL R131, R131, c[0x0][0x188] ;  /* 0x0000620083837a20 */ /* 0x000fe20000400000 */
[----:B------:R-:W-:Y:S01]  /*4cb0*/  FSEL R125, R125, -INF , P4 ;  /* 0xff8000007d7d7808 */ /* 0x000fe20002000000 */
[----:B------:R-:W-:Y:S01]  /*4cc0*/  FMUL R130, R130, c[0x0][0x188] ;  /* 0x0000620082827a20 */ /* 0x000fe20000400000 */
[CC--:B------:R-:W-:Y:S01]  /*4cd0*/  ISETP.GE.AND P1, PT, R5.reuse, R11.reuse, PT ;  /* 0x0000000b0500720c */ /* 0x0c0fe20003f26270 */
[----:B------:R-:W-:Y:S01]  /*4ce0*/  FMUL R36, R36, c[0x0][0x188] ;  /* 0x0000620024247a20 */ /* 0x000fe20000400000 */
[----:B------:R-:W-:Y:S01]  /*4cf0*/  ISETP.GE.AND P2, PT, R252, R11, PT ;  /* 0x0000000bfc00720c */ /* 0x000fe20003f46270 */
[----:B------:R-:W-:Y:S01]  /*4d00*/  FMUL R38, R38, c[0x0][0x188] ;  /* 0x0000620026267a20 */ /* 0x000fe20000400000 */
[-C--:B------:R-:W-:Y:S01]  /*4d10*/  ISETP.GE.AND P3, PT, R5, R12.reuse, PT ;  /* 0x0000000c0500720c */ /* 0x080fe20003f66270 */
[----:B------:R-:W-:Y:S01]  /*4d20*/  FMUL R37, R37, c[0x0][0x188] ;  /* 0x0000620025257a20 */ /* 0x000fe20000400000 */
[----:B------:R-:W-:Y:S01]  /*4d30*/  ISETP.GE.AND P4, PT, R252, R12, PT ;  /* 0x0000000cfc00720c */ /* 0x000fe20003f86270 */
[----:B------:R-:W-:Y:S01]  /*4d40*/  FMUL R39, R39, c[0x0][0x188] ;  /* 0x0000620027277a20 */ /* 0x000fe20000400000 */
[C---:B------:R-:W-:Y:S01]  /*4d50*/  IADD3 R11, R2.reuse, 0x21, RZ ;  /* 0x00000021020b7810 */ /* 0x040fe20007ffe0ff */
[----:B------:R-:W-:Y:S01]  /*4d60*/  HMMA.16816.F32 R60, R60, R100, RZ ;  /* 0x000000643c3c723c */ /* 0x000fe200000018ff */
[----:B------:R-:W-:-:S02]  /*4d70*/  IADD3 R12, R2, 0x28, RZ ;  /* 0x00000028020c7810 */ /* 0x000fc40007ffe0ff */
[----:B------:R-:W-:Y:S01]  /*4d80*/  IADD3 R20, R2, 0x39, RZ ;  /* 0x0000003902147810 */ /* 0x000fe20007ffe0ff */
[----:B------:R-:W-:Y:S01]  /*4d90*/  FMUL R21, R21, c[0x0][0x188] ;  /* 0x0000620015157a20 */ /* 0x000fe20000400000 */
[----:B------:R-:W-:Y:S01]  /*4da0*/  FSEL R45, R45, -INF , P5 ;  /* 0xff8000002d2d7808 */ /* 0x000fe20002800000 */
[----:B------:R-:W-:Y:S01]  /*4db0*/  FMUL R117, R23, c[0x0][0x188] ;  /* 0x0000620017757a20 */ /* 0x000fe20000400000 */
[----:B------:R-:W-:Y:S01]  /*4dc0*/  FSEL R126, R126, -INF , P6 ;  /* 0xff8000007e7e7808 */ /* 0x000fe20003000000 */
[----:B------:R-:W4:Y:S01]  /*4dd0*/  LDL.64 R170, [R1+0xe0] ;  /* 0x0000e00001aa7983 */ /* 0x000f220000100a00 */
[----:B------:R-:W-:Y:S02]  /*4de0*/  FSEL R50, R50, -INF , P1 ;  /* 0xff80000032327808 */ /* 0x000fe40000800000 */
[----:B------:R-:W-:Y:S02]  /*4df0*/  FSEL R128, R135, -INF , P2 ;  /* 0xff80000087807808 */ /* 0x000fe40001000000 */
[----:B------:R-:W-:Y:S01]  /*4e00*/  LOP3.LUT R164, R10, 0x40, RZ, 0x3c, !PT ;  /* 0x000000400aa47812 */ /* 0x000fe200078e3cff */
[----:B------:R-:W-:Y:S01]  /*4e10*/  IMAD.IADD R173, R181, 0x1, R173 ;  /* 0x00000001b5ad7824 */ /* 0x000fe200078e02ad */
[-C--:B------:R-:W-:Y:S01]  /*4e20*/  ISETP.GE.AND P5, PT, R5, R11.reuse, PT ;  /* 0x0000000b0500720c */ /* 0x080fe20003fa6270 */
[----:B------:R-:W-:Y:S01]  /*4e30*/  IMAD.IADD R182, R183, 0x1, R182 ;  /* 0x00000001b7b67824 */ /* 0x000fe200078e02b6 */
[----:B------:R-:W-:Y:S01]  /*4e40*/  ISETP.GE.AND P6, PT, R252, R11, PT ;  /* 0x0000000bfc00720c */ /* 0x000fe20003fc6270 */
[----:B------:R-:W-:Y:S01]  /*4e50*/  IMAD.IADD R178, R178, 0x1, R179 ;  /* 0x00000001b2b27824 */ /* 0x000fe200078e02b3 */
[-C--:B------:R-:W-:Y:S01]  /*4e60*/  ISETP.GE.AND P1, PT, R5, R12.reuse, PT ;  /* 0x0000000c0500720c */ /* 0x080fe20003f26270 */
[----:B------:R-:W5:Y:S01]  /*4e70*/  LDL.64 R168, [R1+0x78] ;  /* 0x0000780001a87983 */ /* 0x000f620000100a00 */
[----:B------:R-:W-:-:S02]  /*4e80*/  ISETP.GE.AND P2, PT, R252, R12, PT ;  /* 0x0000000cfc00720c */ /* 0x000fc40003f46270 */
[----:B------:R-:W-:Y:S01]  /*4e90*/  IADD3 R12, R2, 0x30, RZ ;  /* 0x00000030020c7810 */ /* 0x000fe20007ffe0ff */
[----:B------:R-:W5:Y:S01]  /*4ea0*/  LDL.64 R166, [R1+0x70] ;  /* 0x0000700001a67983 */ /* 0x000f620000100a00 */
[----:B------:R-:W-:Y:S02]  /*4eb0*/  FSEL R129, R129, -INF , P5 ;  /* 0xff80000081817808 */ /* 0x000fe40002800000 */
[----:B------:R-:W-:Y:S02]  /*4ec0*/  FSEL R135, R131, -INF , P6 ;  /* 0xff80000083877808 */ /* 0x000fe40003000000 */
[-C--:B------:R-:W-:Y:S02]  /*4ed0*/  ISETP.GE.AND P5, PT, R5, R12.reuse, PT ;  /* 0x0000000c0500720c */ /* 0x080fe40003fa6270 */
[----:B------:R-:W-:Y:S02]  /*4ee0*/  ISETP.GE.AND P6, PT, R252, R12, PT ;  /* 0x0000000cfc00720c */ /* 0x000fe40003fc6270 */
[----:B------:R-:W-:Y:S01]  /*4ef0*/  HMMA.16816.F32 R12, R52, R14, R156 ;  /* 0x0000000e340c723c */ /* 0x000fe2000000189c */
[----:B------:R-:W-:Y:S01]  /*4f00*/  IADD3 R11, R2, 0x29, RZ ;  /* 0x00000029020b7810 */ /* 0x000fe20007ffe0ff */
[----:B------:R-:W-:Y:S01]  /*4f10*/  FMUL R16, R16, c[0x0][0x188] ;  /* 0x0000620010107a20 */ /* 0x000fe20000400000 */
[----:B------:R-:W-:-:S05]  /*4f20*/  FSEL R49, R49, -INF , P3 ;  /* 0xff80000031317808 */ /* 0x000fca0001800000 */
[----:B------:R-:W-:Y:S01]  /*4f30*/  HMMA.16816.F32 R28, R52, R30, R148 ;  /* 0x0000001e341c723c */ /* 0x000fe20000001894 */
[----:B------:R-:W-:Y:S01]  /*4f40*/  FSEL R134, R130, -INF , P4 ;  /* 0xff80000082867808 */ /* 0x000fe20002000000 */
[----:B------:R-:W-:Y:S01]  /*4f50*/  FMUL R18, R18, c[0x0][0x188] ;  /* 0x0000620012127a20 */ /* 0x000fe20000400000 */
[-C--:B------:R-:W-:Y:S01]  /*4f60*/  ISETP.GE.AND P3, PT, R5, R11.reuse, PT ;  /* 0x0000000b0500720c */ /* 0x080fe20003f66270 */
[----:B------:R-:W-:Y:S01]  /*4f70*/  FMUL R133, R17, c[0x0][0x188] ;  /* 0x0000620011857a20 */ /* 0x000fe20000400000 */
[----:B------:R-:W-:Y:S01]  /*4f80*/  ISETP.GE.AND P4, PT, R252, R11, PT ;  /* 0x0000000bfc00720c */ /* 0x000fe20003f86270 */
[----:B------:R-:W-:Y:S01]  /*4f90*/  FMUL R119, R19, c[0x0][0x188] ;  /* 0x0000620013777a20 */ /* 0x000fe20000400000 */
[----:B------:R-:W-:Y:S01]  /*4fa0*/  IADD3 R11, R2, 0x31, RZ ;  /* 0x00000031020b7810 */ /* 0x000fe20007ffe0ff */
[----:B------:R-:W-:Y:S01]  /*4fb0*/  HMMA.16816.F32 R100, R32, R102, R60 ;  /* 0x000000662064723c */ /* 0x000fe2000000183c */
[----:B------:R-:W-:Y:S01]  /*4fc0*/  FSEL R130, R36, -INF , P1 ;  /* 0xff80000024827808 */ /* 0x000fe20000800000 */
[----:B------:R-:W-:Y:S01]  /*4fd0*/  LDSM.16.M88.4 R60, [R164+0x3400] ;  /* 0x00340000a43c783b */ /* 0x000fe20000000200 */
[----:B------:R-:W-:-:S02]  /*4fe0*/  FSEL R136, R38, -INF , P2 ;  /* 0xff80000026887808 */ /* 0x000fc40001000000 */
[-C--:B------:R-:W-:Y:S01]  /*4ff0*/  ISETP.GE.AND P1, PT, R5, R11.reuse, PT ;  /* 0x0000000b0500720c */ /* 0x080fe20003f26270 */
[----:B------:R-:W-:Y:S01]  /*5000*/  LDSM.16.M88.4 R32, [R164+0x3800] ;  /* 0x00380000a420783b */ /* 0x000fe20000000200 */
[----:B------:R-:W-:Y:S02]  /*5010*/  ISETP.GE.AND P2, PT, R252, R11, PT ;  /* 0x0000000bfc00720c */ /* 0x000fe40003f46270 */
[----:B------:R-:W-:Y:S01]  /*5020*/  LOP3.LUT R11, R2, 0x59, RZ, 0xfc, !PT ;  /* 0x00000059020b7812 */ /* 0x000fe200078efcff */
[----:B------:R-:W5:Y:S01]  /*5030*/  LDL.64 R156, [R1+0xb0] ;  /* 0x0000b000019c7983 */ /* 0x000f620000100a00 */
[----:B------:R-:W-:Y:S02]  /*5040*/  FSEL R132, R37, -INF , P3 ;  /* 0xff80000025847808 */ /* 0x000fe40001800000 */
[----:B------:R-:W-:Y:S01]  /*5050*/  FSEL R138, R39, -INF , P4 ;  /* 0xff800000278a7808 */ /* 0x000fe20002000000 */
[----:B------:R-:W5:Y:S01]  /*5060*/  LDL.64 R158, [R1+0x90] ;  /* 0x00009000019e7983 */ /* 0x000f620000100a00 */
[----:B------:R-:W-:-:S02]  /*5070*/  FSEL R131, R16, -INF , P5 ;  /* 0xff80000010837808 */ /* 0x000fc40002800000 */
[----:B------:R-:W-:Y:S01]  /*5080*/  FSEL R120, R18, -INF , P6 ;  /* 0xff80000012787808 */ /* 0x000fe20003000000 */
[----:B------:R-:W-:Y:S01]  /*5090*/  FMUL R141, R15, c[0x0][0x188] ;  /* 0x000062000f8d7a20 */ /* 0x000fe20000400000 */
[-C--:B------:R-:W-:Y:S01]  /*50a0*/  ISETP.GE.AND P3, PT, R5, R20.reuse, PT ;  /* 0x000000140500720c */ /* 0x080fe20003f66270 */
[----:B------:R-:W-:Y:S01]  /*50b0*/  FMUL R14, R14, c[0x0][0x188] ;  /* 0x000062000e0e7a20 */ /* 0x000fe20000400000 */
[C---:B------:R-:W-:Y:S01]  /*50c0*/  ISETP.GE.AND P4, PT, R252.reuse, R20, PT ;  /* 0x00000014fc00720c */ /* 0x040fe20003f86270 */
[----:B------:R-:W-:Y:S01]  /*50d0*/  FMUL R31, R31, c[0x0][0x188] ;  /* 0x000062001f1f7a20 */ /* 0x000fe20000400000 */
[-C--:B------:R-:W-:Y:S01]  /*50e0*/  ISETP.GE.AND P5, PT, R252, R11.reuse, PT ;  /* 0x0000000bfc00720c */ /* 0x080fe20003fa6270 */
[----:B------:R-:W-:Y:S01]  /*50f0*/  FMUL R28, R28, c[0x0][0x188] ;  /* 0x000062001c1c7a20 */ /* 0x000fe20000400000 */
[----:B------:R-:W-:Y:S01]  /*5100*/  ISETP.GE.AND P6, PT, R5, R11, PT ;  /* 0x0000000b0500720c */ /* 0x000fe20003fc6270 */
[----:B------:R-:W-:Y:S01]  /*5110*/  FMUL R30, R30, c[0x0][0x188] ;  /* 0x000062001e1e7a20 */ /* 0x000fe20000400000 */
[----:B------:R-:W-:Y:S01]  /*5120*/  LOP3.LUT R11, R2, 0x51, RZ, 0xfc, !PT ;  /* 0x00000051020b7812 */ /* 0x000fe200078efcff */
[----:B------:R-:W-:Y:S01]  /*5130*/  LDSM.16.M88.4 R36, [R164+0x2000] ;  /* 0x00200000a424783b */ /* 0x000fe20000000200 */
[----:B------:R-:W-:-:S02]  /*5140*/  FSEL R142, R21, -INF , P3 ;  /* 0xff800000158e7808 */ /* 0x000fc40001800000 */
[----:B------:R-:W-:Y:S01]  /*5150*/  FSEL R117, R117, -INF , P4 ;  /* 0xff80000075757808 */ /* 0x000fe20002000000 */
[----:B------:R-:W0:Y:S01]  /*5160*/  LDSM.16.M88.4 R16, [R164+0x2400] ;  /* 0x00240000a410783b */ /* 0x000e220000000200 */
[-C--:B------:R-:W-:Y:S02]  /*5170*/  ISETP.GE.AND P3, PT, R252, R11.reuse, PT ;  /* 0x0000000bfc00720c */ /* 0x080fe40003f66270 */
[----:B------:R-:W-:Y:S01]  /*5180*/  ISETP.GE.AND P4, PT, R5, R11, PT ;  /* 0x0000000b0500720c */ /* 0x000fe20003f86270 */
[----:B------:R-:W-:Y:S01]  /*5190*/  FMUL R11, R13, c[0x0][0x188] ;  /* 0x000062000d0b7a20 */ /* 0x000fe20000400000 */
[C---:B------:R-:W-:Y:S02]  /*51a0*/  LOP3.LUT R20, R2.reuse, 0x58, RZ, 0xfc, !PT ;  /* 0x0000005802147812 */ /* 0x040fe400078efcff */
[----:B------:R-:W-:Y:S02]  /*51b0*/  LOP3.LUT R13, R2, 0x50, RZ, 0xfc, !PT ;  /* 0x00000050020d7812 */ /* 0x000fe400078efcff */
[----:B------:R-:W-:-:S02]  /*51c0*/  FSEL R133, R133, -INF , P1 ;  /* 0xff80000085857808 */ /* 0x000fc40000800000 */
[C---:B------:R-:W-:Y:S02]  /*51d0*/  ISETP.GE.AND P1, PT, R252.reuse, R20, PT ;  /* 0x00000014fc00720c */ /* 0x040fe40003f26270 */
[----:B------:R-:W-:Y:S02]  /*51e0*/  FSEL R11, R11, -INF , P6 ;  /* 0xff8000000b0b7808 */ /* 0x000fe40003000000 */
[----:B------:R-:W-:Y:S02]  /*51f0*/  FSEL R141, R141, -INF , P5 ;  /* 0xff8000008d8d7808 */ /* 0x000fe40002800000 */
[-C--:B------:R-:W-:Y:S02]  /*5200*/  ISETP.GE.AND P6, PT, R252, R13.reuse, PT ;  /* 0x0000000dfc00720c */ /* 0x080fe40003fc6270 */
[----:B------:R-:W-:Y:S01]  /*5210*/  ISETP.GE.AND P5, PT, R5, R13, PT ;  /* 0x0000000d0500720c */ /* 0x000fe20003fa6270 */
[----:B------:R-:W-:Y:S01]  /*5220*/  FMUL R13, R29, c[0x0][0x188] ;  /* 0x000062001d0d7a20 */ /* 0x000fe20000400000 */
[----:B------:R-:W-:-:S02]  /*5230*/  FSEL R144, R14, -INF , P1 ;  /* 0xff8000000e907808 */ /* 0x000fc40000800000 */
[----:B------:R-:W-:Y:S02]  /*5240*/  LOP3.LUT R14, R2, 0x48, RZ, 0xfc, !PT ;  /* 0x00000048020e7812 */ /* 0x000fe400078efcff */
[----:B------:R-:W-:Y:S02]  /*5250*/  FSEL R13, R13, -INF , P4 ;  /* 0xff8000000d0d7808 */ /* 0x000fe40002000000 */
[----:B------:R-:W-:Y:S02]  /*5260*/  FSEL R145, R31, -INF , P3 ;  /* 0xff8000001f917808 */ /* 0x000fe40001800000 */
[----:B------:R-:W-:Y:S02]  /*5270*/  FSEL R119, R119, -INF , P2 ;  /* 0xff80000077777808 */ /* 0x000fe40001000000 */
[-C--:B------:R-:W-:Y:S02]  /*5280*/  ISETP.GE.AND P4, PT, R252, R14.reuse, PT ;  /* 0x0000000efc00720c */ /* 0x080fe40003f86270 */
[----:B------:R-:W-:-:S02]  /*5290*/  ISETP.GE.AND P3, PT, R5, R14, PT ;  /* 0x0000000e0500720c */ /* 0x000fc40003f66270 */
[----:B------:R-:W-:Y:S02]  /*52a0*/  ISETP.GE.AND P2, PT, R5, R20, PT ;  /* 0x000000140500720c */ /* 0x000fe40003f46270 */
[----:B------:R-:W-:Y:S01]  /*52b0*/  FSEL R14, R28, -INF , P5 ;  /* 0xff8000001c0e7808 */ /* 0x000fe20002800000 */
[----:B------:R-:W1:Y:S01]  /*52c0*/  LDSM.16.M88.4 R20, [R164+0x3000] ;  /* 0x00300000a414783b */ /* 0x000e620000000200 */
[----:B------:R-:W-:-:S03]  /*52d0*/  FSEL R143, R30, -INF , P6 ;  /* 0xff8000001e8f7808 */ /* 0x000fc60003000000 */
[----:B------:R0:W1:Y:S04]  /*52e0*/  LDSM.16.M88.4 R28, [R164+0x3c00] ;  /* 0x003c0000a41c783b */ /* 0x0000680000000200 */
[----:B0-----:R-:W5:Y:S01]  /*52f0*/  LDL.64 R164, [R1+0xc0] ;  /* 0x0000c00001a47983 */ /* 0x001f620000100a00 */
[----:B------:R-:W-:Y:S01]  /*5300*/  FMUL R12, R12, c[0x0][0x188] ;  /* 0x000062000c0c7a20 */ /* 0x000fe20000400000 */
[----:B------:R-:W-:Y:S01]  /*5310*/  HMMA.16816.F32 R68, R40, R16, R68 ;  /* 0x000000102844723c */ /* 0x000fe20000001844 */
[----:B------:R-:W-:-:S06]  /*5320*/  LOP3.LUT R15, R2, 0x49, RZ, 0xfc, !PT ;  /* 0x00000049020f7812 */ /* 0x000fcc00078efcff */
[----:B------:R-:W-:Y:S02]  /*5330*/  SEL R16, RZ, 0x1, P0 ;  /* 0x00000001ff107807 */ /* 0x000fe40000000000 */
[----:B------:R-:W-:Y:S02]  /*5340*/  FSEL R12, R12, -INF , P2 ;  /* 0xff8000000c0c7808 */ /* 0x000fe40001000000 */
[-C--:B------:R-:W-:Y:S01]  /*5350*/  ISETP.GE.AND P2, PT, R252, R15.reuse, PT ;  /* 0x0000000ffc00720c */ /* 0x080fe20003f46270 */
[----:B------:R-:W-:Y:S01]  /*5360*/  IMAD.IADD R180, R16, 0x1, R180 ;  /* 0x0000000110b47824 */ /* 0x000fe200078e02b4 */
[----:B------:R-:W-:Y:S02]  /*5370*/  ISETP.GE.AND P1, PT, R5, R15, PT ;  /* 0x0000000f0500720c */ /* 0x000fe40003f26270 */
[----:B------:R-:W-:Y:S02]  /*5380*/  LOP3.LUT R15, R2, 0x41, RZ, 0xfc, !PT ;  /* 0x00000041020f7812 */ /* 0x000fe400078efcff */
[----:B------:R-:W-:-:S02]  /*5390*/  LOP3.LUT R180, R180, 0x3, RZ, 0xc0, !PT ;  /* 0x00000003b4b47812 */ /* 0x000fc400078ec0ff */
[-C--:B------:R-:W-:Y:S02]  /*53a0*/  ISETP.GE.AND P5, PT, R252, R15.reuse, PT ;  /* 0x0000000ffc00720c */ /* 0x080fe40003fa6270 */
[----:B------:R-:W-:Y:S02]  /*53b0*/  ISETP.GE.AND P6, PT, R5, R15, PT ;  /* 0x0000000f0500720c */ /* 0x000fe40003fc6270 */
[----:B------:R-:W-:Y:S02]  /*53c0*/  LOP3.LUT R15, R173, 0x3, RZ, 0xc0, !PT ;  /* 0x00000003ad0f7812 */ /* 0x000fe400078ec0ff */
[----:B------:R-:W-:Y:S02]  /*53d0*/  LOP3.LUT R182, R182, 0x3, RZ, 0xc0, !PT ;  /* 0x00000003b6b67812 */ /* 0x000fe400078ec0ff */
[----:B------:R-:W-:Y:S02]  /*53e0*/  LOP3.LUT R178, R178, 0x3, RZ, 0xc0, !PT ;  /* 0x00000003b2b27812 */ /* 0x000fe400078ec0ff */
[----:B------:R-:W-:-:S02]  /*53f0*/  IADD3 R15, R15, R123, R124 ;  /* 0x0000007b0f0f7210 */ /* 0x000fc40007ffe07c */
[----:B------:R-:W-:Y:S02]  /*5400*/  IADD3 R127, R180, R162, R127 ;  /* 0x000000a2b47f7210 */ /* 0x000fe40007ffe07f */
[----:B------:R-:W-:Y:S01]  /*5410*/  IADD3 R123, R182, R163, R172 ;  /* 0x000000a3b67b7210 */ /* 0x000fe20007ffe0ac */
[----:B------:R-:W5:Y:S01]  /*5420*/  LDL.64 R180, [R1+0xa8] ;  /* 0x0000a80001b47983 */ /* 0x000f620000100a00 */
[----:B------:R-:W-:-:S03]  /*5430*/  IADD3 R176, R178, R177, R176 ;  /* 0x000000b1b2b07210 */ /* 0x000fc60007ffe0b0 */
[----:B------:R-:W5:Y:S01]  /*5440*/  LDL.64 R182, [R1+0xb8] ;  /* 0x0000b80001b67983 */ /* 0x000f620000100a00 */
[C---:B------:R-:W-:Y:S03]  /*5450*/  HMMA.16816.F32 R24, R40.reuse, R60, R24 ;  /* 0x0000003c2818723c */ /* 0x040fe60000001818 */
[----:B------:R-:W5:Y:S04]  /*5460*/  LDL.64 R178, [R1+0xa0] ;  /* 0x0000a00001b27983 */ /* 0x000f680000100a00 */
[----:B------:R-:W-:Y:S01]  /*5470*/  IMAD.SHL.U32 R60, R176, 0x100, RZ ;  /* 0x00000100b03c7824 */ /* 0x000fe200078e00ff */
[C---:B-1----:R-:W-:Y:S01]  /*5480*/  HMMA.16816.F32 R64, R40.reuse, R20, R64 ;  /* 0x000000142840723c */ /* 0x042fe20000001840 */
[----:B------:R-:W5:Y:S04]  /*5490*/  LDL.64 R176, [R1+0x98] ;  /* 0x0000980001b07983 */ /* 0x000f680000100a00 */
[----:B------:R-:W5:Y:S03]  /*54a0*/  LDL.64 R172, [R1+0x88] ;  /* 0x0000880001ac7983 */ /* 0x000f660000100a00 */
[----:B------:R-:W-:Y:S01]  /*54b0*/  HMMA.16816.F32 R56, R40, R32, R56 ;  /* 0x000000202838723c */ /* 0x000fe20000001838 */
[----:B------:R-:W5:Y:S01]  /*54c0*/  LDL.64 R162, [R1+0x68] ;  /* 0x0000680001a27983 */ /* 0x000f620000100a00 */
[----:B----4-:R-:W-:-:S03]  /*54d0*/  IMAD.WIDE R20, R4, 0x2, R170 ;  /* 0x0000000204147825 */ /* 0x010fc600078e02aa */
[----:B------:R-:W4:Y:S03]  /*54e0*/  LDL.64 R170, [R1+0x80] ;  /* 0x0000800001aa7983 */ /* 0x000f260000100a00 */
[C---:B------:R-:W-:Y:S01]  /*54f0*/  HMMA.16816.F32 R72, R40.reuse, R36, R72 ;  /* 0x000000242848723c */ /* 0x040fe20000001848 */
[C---:B--2---:R-:W-:Y:S01]  /*5500*/  IMAD.WIDE R16, R4.reuse, 0x2, R200 ;  /* 0x0000000204107825 */ /* 0x044fe200078e02c8 */
[----:B------:R0:W2:Y:S03]  /*5510*/  LDG.E.U16 R148, [R20.64] ;  /* 0x0000000614947981 */ /* 0x0000a6000c1e1500 */
[C---:B---3--:R-:W-:Y:S01]  /*5520*/  IMAD.WIDE R150, R4.reuse, 0x2, R202 ;  /* 0x0000000204967825 */ /* 0x048fe200078e02ca */
[----:B------:R1:W3:Y:S03]  /*5530*/  LDG.E.U16 R61, [R16.64] ;  /* 0x00000006103d7981 */ /* 0x0002e6000c1e1500 */
[C---:B-----5:R-:W-:Y:S01]  /*5540*/  IMAD.WIDE R32, R4.reuse, 0x2, R164 ;  /* 0x0000000204207825 */ /* 0x060fe200078e02a4 */
[----:B------:R-:W5:Y:S04]  /*5550*/  LDL.64 R202, [R1+0x50] ;  /* 0x0000500001ca7983 */ /* 0x000f680000100a00 */
[----:B------:R-:W2:Y:S01]  /*5560*/  LDL.64 R164, [R1+0x60] ;  /* 0x0000600001a47983 */ /* 0x000ea20000100a00 */
[----:B------:R-:W-:Y:S01]  /*5570*/  IMAD.WIDE R36, R4, 0x2, R46 ;  /* 0x0000000204247825 */ /* 0x000fe200078e022e */
[----:B------:R-:W-:Y:S01]  /*5580*/  LOP3.LUT R60, R60, 0xf00, RZ, 0xe2, !PT ;  /* 0x00000f003c3c7812 */ /* 0x000fe200078ee2ff */
[----:B------:R-:W-:Y:S01]  /*5590*/  HMMA.16816.F32 R40, R40, R28, R100 ;  /* 0x0000001c2828723c */ /* 0x000fe20000001864 */
[----:B------:R-:W3:Y:S01]  /*55a0*/  LDL.64 R200, [R1+0x48] ;  /* 0x0000480001c87983 */ /* 0x000ee20000100a00 */
[----:B-1----:R-:W-:-:S03]  /*55b0*/  IMAD.WIDE R16, R4, 0x2, R156 ;  /* 0x0000000204107825 */ /* 0x002fc600078e029c */
[----:B------:R1:W3:Y:S04]  /*55c0*/  LDG.E.U16 R157, [R150.64] ;  /* 0x00000006969d7981 */ /* 0x0002e8000c1e1500 */
[----:B------:R0:W3:Y:S04]  /*55d0*/  LDG.E.U16 R149, [R36.64] ;  /* 0x0000000624957981 */ /* 0x0000e8000c1e1500 */
[----:B-1----:R1:W3:Y:S01]  /*55e0*/  LDG.E.U16 R151, [R32.64] ;  /* 0x0000000620977981 */ /* 0x0022e2000c1e1500 */
[----:B0-----:R-:W-:-:S04]  /*55f0*/  IMAD.WIDE R36, R4, 0x2, R226 ;  /* 0x0000000204247825 */ /* 0x001fc800078e02e2 */
[----:B------:R-:W-:Y:S01]  /*5600*/  IMAD R123, R123, 0x1000, R60 ;  /* 0x000010007b7b7824 */ /* 0x000fe200078e023c */
[----:B------:R0:W3:Y:S01]  /*5610*/  LDG.E.U16 R156, [R36.64] ;  /* 0x00000006249c7981 */ /* 0x0000e2000c1e1500 */
[----:B-1----:R-:W-:-:S03]  /*5620*/  IMAD.WIDE R32, R4, 0x2, R180 ;  /* 0x0000000204207825 */ /* 0x002fc600078e02b4 */
[----:B------:R1:W3:Y:S01]  /*5630*/  LDG.E.U16 R60, [R16.64] ;  /* 0x00000006103c7981 */ /* 0x0002e2000c1e1500 */
[----:B------:R-:W-:-:S03]  /*5640*/  IMAD.WIDE R20, R4, 0x2, R182 ;  /* 0x0000000204147825 */ /* 0x000fc600078e02b6 */
[----:B------:R-:W3:Y:S04]  /*5650*/  LDL.64 R180, [R1+0x38] ;  /* 0x0000380001b47983 */ /* 0x000ee80000100a00 */
[----:B------:R-:W3:Y:S01]  /*5660*/  LDL.64 R182, [R1+0x40] ;  /* 0x0000400001b67983 */ /* 0x000ee20000100a00 */
[----:B------:R-:W-:-:S03]  /*5670*/  IMAD.WIDE R28, R4, 0x2, R178 ;  /* 0x00000002041c7825 */ /* 0x000fc600078e02b2 */
[----:B------:R1:W3:Y:S01]  /*5680*/  LDG.E.U16 R150, [R20.64] ;  /* 0x0000000614967981 */ /* 0x0002e2000c1e1500 */
[----:B0-----:R-:W-:Y:S03]  /*5690*/  HMMA.16816.F32 R36, R52, R38, R72 ;  /* 0x000000263424723c */ /* 0x001fe60000001848 */
[----:B------:R-:W3:Y:S01]  /*56a0*/  LDL.64 R178, [R1+0x30] ;  /* 0x0000300001b27983 */ /* 0x000ee20000100a00 */
[----:B-1----:R-:W-:-:S03]  /*56b0*/  IMAD.WIDE R16, R4, 0x2, R172 ;  /* 0x0000000204107825 */ /* 0x002fc600078e02ac */
[----:B------:R0:W3:Y:S01]  /*56c0*/  LDG.E.U16 R103, [R32.64] ;  /* 0x0000000620677981 */ /* 0x0000e2000c1e1500 */
[----:B------:R-:W-:-:S03]  /*56d0*/  IMAD.WIDE R20, R4, 0x2, R176 ;  /* 0x0000000204147825 */ /* 0x000fc600078e02b0 */
[----:B------:R-:W3:Y:S04]  /*56e0*/  LDL.64 R176, [R1+0x28] ;  /* 0x0000280001b07983 */ /* 0x000ee80000100a00 */
[----:B------:R1:W3:Y:S01]  /*56f0*/  LDG.E.U16 R101, [R20.64] ;  /* 0x0000000614657981 */ /* 0x0002e2000c1e1500 */
[----:B0-----:R-:W-:-:S03]  /*5700*/  IMAD.WIDE R32, R4, 0x2, R168 ;  /* 0x0000000204207825 */ /* 0x001fc600078e02a8 */
[----:B------:R2:W3:Y:S04]  /*5710*/  LDG.E.U16 R100, [R16.64] ;  /* 0x0000000610647981 */ /* 0x0004e8000c1e1500 */
[----:B------:R-:W3:Y:S01]  /*5720*/  LDL.64 R172, [R1+0x20] ;  /* 0x0000200001ac7983 */ /* 0x000ee20000100a00 */
[----:B-1----:R-:W-:-:S03]  /*5730*/  IMAD.WIDE R20, R4, 0x2, R162 ;  /* 0x0000000204147825 */ /* 0x002fc600078e02a2 */
[----:B------:R-:W3:Y:S04]  /*5740*/  LDL.64 R162, [R1+0x58] ;  /* 0x0000580001a27983 */ /* 0x000ee80000100a00 */
[----:B------:R-:W3:Y:S04]  /*5750*/  LDL.64 R168, [R1+0x10] ;  /* 0x0000100001a87983 */ /* 0x000ee80000100a00 */
[----:B------:R0:W3:Y:S01]  /*5760*/  LDG.E.U16 R102, [R28.64] ;  /* 0x000000061c667981 */ /* 0x0000e2000c1e1500 */
[----:B------:R-:W-:-:S03]  /*5770*/  IMAD.WIDE R158, R4, 0x2, R158 ;  /* 0x00000002049e7825 */ /* 0x000fc600078e029e */
[----:B------:R1:W3:Y:S04]  /*5780*/  LDG.E.U16 R73, [R32.64] ;  /* 0x0000000620497981 */ /* 0x0002e8000c1e1500 */
[----:B------:R1:W3:Y:S01]  /*5790*/  LDG.E.U16 R158, [R158.64] ;  /* 0x000000069e9e7981 */ /* 0x0002e2000c1e1500 */
[----:B0-----:R-:W-:-:S03]  /*57a0*/  IMAD.WIDE R28, R4, 0x2, R166 ;  /* 0x00000002041c7825 */ /* 0x001fc600078e02a6 */
[----:B------:R-:W3:Y:S04]  /*57b0*/  LDL.64 R166, [R1+0x8] ;  /* 0x0000080001a67983 */ /* 0x000ee80000100a00 */
[----:B------:R0:W3:Y:S01]  /*57c0*/  LDG.E.U16 R72, [R28.64] ;  /* 0x000000061c487981 */ /* 0x0000e2000c1e1500 */
[----:B----4-:R-:W-:-:S03]  /*57d0*/  IMAD.WIDE R74, R4, 0x2, R170 ;  /* 0x00000002044a7825 */ /* 0x010fc600078e02aa */
[----:B------:R-:W4:Y:S04]  /*57e0*/  LDL.64 R170, [R1+0x18] ;  /* 0x0000180001aa7983 */ /* 0x000f280000100a00 */
[----:B------:R0:W4:Y:S04]  /*57f0*/  LDG.E.U16 R74, [R74.64] ;  /* 0x000000064a4a7981 */ /* 0x000128000c1e1500 */
[----:B0-----:R3:W4:Y:S01]  /*5800*/  LDG.E.U16 R75, [R20.64] ;  /* 0x00000006144b7981 */ /* 0x001722000c1e1500 */
[----:B--2---:R-:W-:-:S03]  /*5810*/  IMAD.WIDE R16, R4, 0x2, R164 ;  /* 0x0000000204107825 */ /* 0x004fc600078e02a4 */
[----:B------:R-:W2:Y:S04]  /*5820*/  LDL.64 R164, [R1] ;  /* 0x0000000001a47983 */ /* 0x000ea80000100a00 */
[----:B-1----:R0:W2:Y:S02]  /*5830*/  LDG.E.U16 R159, [R16.64] ;  /* 0x00000006109f7981 */ /* 0x0020a4000c1e1500 */
[----:B0-----:R-:W-:Y:S07]  /*5840*/  HMMA.16816.F32 R16, R52, R18, R68 ;  /* 0x000000123410723c */ /* 0x001fee0000001844 */
[----:B-----5:R-:W-:-:S05]  /*5850*/  IMAD.WIDE R68, R4, 0x2, R202 ;  /* 0x0000000204447825 */ /* 0x020fca00078e02ca */
[----:B------:R0:W5:Y:S01]  /*5860*/  LDG.E.U16 R71, [R68.64] ;  /* 0x0000000644477981 */ /* 0x000162000c1e1500 */
[----:B---3--:R-:W-:-:S04]  /*5870*/  IMAD.WIDE R20, R4, 0x2, R180 ;  /* 0x0000000204147825 */ /* 0x008fc800078e02b4 */
[C---:B------:R-:W-:Y:S01]  /*5880*/  IMAD.WIDE R28, R4.reuse, 0x2, R182 ;  /* 0x00000002041c7825 */ /* 0x040fe200078e02b6 */
[----:B0-----:R0:W3:Y:S03]  /*5890*/  LDG.E.U16 R68, [R20.64] ;  /* 0x0000000614447981 */ /* 0x0010e6000c1e1500 */
[C---:B------:R-:W-:Y:S01]  /*58a0*/  IMAD.WIDE R32, R4.reuse, 0x2, R200 ;  /* 0x0000000204207825 */ /* 0x040fe200078e02c8 */
[----:B------:R4:W3:Y:S01]  /*58b0*/  LDG.E.U16 R69, [R28.64] ;  /* 0x000000061c457981 */ /* 0x0008e2000c1e1500 */
[C---:B------:R-:W-:Y:S03]  /*58c0*/  HMMA.16816.F32 R24, R52.reuse, R62, R24 ;  /* 0x0000003e3418723c */ /* 0x040fe60000001818 */
[----:B------:R1:W3:Y:S05]  /*58d0*/  LDG.E.U16 R70, [R32.64] ;  /* 0x0000000620467981 */ /* 0x0002ea000c1e1500 */
[----:B0-----:R-:W-:Y:S07]  /*58e0*/  HMMA.16816.F32 R20, R52, R22, R64 ;  /* 0x000000163414723c */ /* 0x001fee0000001840 */
[----:B------:R-:W-:-:S04]  /*58f0*/  IMAD.WIDE R64, R4, 0x2, R178 ;  /* 0x0000000204407825 */ /* 0x000fc800078e02b2 */
[C---:B------:R-:W-:Y:S02]  /*5900*/  IMAD.WIDE R66, R4.reuse, 0x2, R176 ;  /* 0x0000000204427825 */ /* 0x040fe400078e02b0 */
[----:B------:R0:W3:Y:S02]  /*5910*/  LDG.E.U16 R64, [R64.64] ;  /* 0x0000000640407981 */ /* 0x0000e4000c1e1500 */
[----:B-1----:R-:W-:-:S04]  /*5920*/  IMAD.WIDE R32, R4, 0x2, R172 ;  /* 0x0000000204207825 */ /* 0x002fc800078e02ac */
[C---:B------:R-:W-:Y:S01]  /*5930*/  IMAD.WIDE R162, R4.reuse, 0x2, R162 ;  /* 0x0000000204a27825 */ /* 0x040fe200078e02a2 */
[----:B0-----:R0:W3:Y:S03]  /*5940*/  LDG.E.U16 R65, [R66.64] ;  /* 0x0000000642417981 */ /* 0x0010e6000c1e1500 */
[C---:B------:R-:W-:Y:S02]  /*5950*/  IMAD.WIDE R62, R4.reuse, 0x2, R168 ;  /* 0x00000002043e7825 */ /* 0x040fe400078e02a8 */
[----:B------:R1:W3:Y:S04]  /*5960*/  LDG.E.U16 R162, [R162.64] ;  /* 0x00000006a2a27981 */ /* 0x0002e8000c1e1500 */
[----:B0-----:R0:W3:Y:S04]  /*5970*/  LDG.E.U16 R67, [R32.64] ;  /* 0x0000000620437981 */ /* 0x0010e8000c1e1500 */
[----:B-1----:R1:W3:Y:S01]  /*5980*/  LDG.E.U16 R163, [R62.64] ;  /* 0x000000063ea37981 */ /* 0x0022e2000c1e1500 */
[----:B0-----:R-:W-:-:S05]  /*5990*/  IMAD.WIDE R32, R4, 0x2, R166 ;  /* 0x0000000204207825 */ /* 0x001fca00078e02a6 */
[----:B-1----:R0:W3:Y:S02]  /*59a0*/  LDG.E.U16 R63, [R32.64] ;  /* 0x00000006203f7981 */ /* 0x0020e4000c1e1500 */
[----:B0-----:R-:W-:Y:S07]  /*59b0*/  HMMA.16816.F32 R32, R52, R34, R56 ;  /* 0x000000223420723c */ /* 0x001fee0000001838 */
[----:B------:R-:W-:-:S04]  /*59c0*/  IMAD.WIDE R58, R4, 0x2, R246 ;  /* 0x00000002043a7825 */ /* 0x000fc800078e02f6 */
[C---:B------:R-:W-:Y:S02]  /*59d0*/  IMAD.WIDE R56, R4.reuse, 0x2, R248 ;  /* 0x0000000204387825 */ /* 0x040fe400078e02f8 */
[----:B------:R0:W3:Y:S04]  /*59e0*/  LDG.E.U16 R58, [R58.64] ;  /* 0x000000063a3a7981 */ /* 0x0000e8000c1e1500 */
[----:B------:R1:W3:Y:S01]  /*59f0*/  LDG.E.U16 R56, [R56.64] ;  /* 0x0000000638387981 */ /* 0x0002e2000c1e1500 */
[----:B----4-:R-:W-:-:S05]  /*5a00*/  IMAD.WIDE R28, R4, 0x2, R170 ;  /* 0x00000002041c7825 */ /* 0x010fca00078e02aa */
[----:B------:R2:W4:Y:S01]  /*5a10*/  LDG.E.U16 R66, [R28.64] ;  /* 0x000000061c427981 */ /* 0x000522000c1e1500 */
[----:B------:R-:W-:Y:S01]  /*5a20*/  LOP3.LUT R127, R127, 0xf, RZ, 0xc0, !PT ;  /* 0x0000000f7f7f7812 */ /* 0x000fe200078ec0ff */
[----:B--2---:R-:W-:-:S05]  /*5a30*/  IMAD.WIDE R28, R4, 0x2, R164 ;  /* 0x00000002041c7825 */ /* 0x004fca00078e02a4 */
[----:B------:R2:W3:Y:S02]  /*5a40*/  LDG.E.U16 R62, [R28.64] ;  /* 0x000000061c3e7981 */ /* 0x0004e4000c1e1500 */
[----:B--2---:R-:W-:-:S05]  /*5a50*/  IMAD.WIDE R28, R4, 0x2, R250 ;  /* 0x00000002041c7825 */ /* 0x004fca00078e02fa */
[----:B------:R2:W3:Y:S02]  /*5a60*/  LDG.E.U16 R164, [R28.64] ;  /* 0x000000061ca47981 */ /* 0x0004e4000c1e1500 */
[----:B--2---:R-:W-:Y:S07]  /*5a70*/  HMMA.16816.F32 R28, R52, R30, R40 ;  /* 0x0000001e341c723c */ /* 0x004fee0000001828 */
[----:B------:R-:W-:-:S04]  /*5a80*/  IMAD.WIDE R42, R4, 0x2, R242 ;  /* 0x00000002042a7825 */ /* 0x000fc800078e02f2 */
[C---:B------:R-:W-:Y:S01]  /*5a90*/  IMAD.WIDE R40, R4.reuse, 0x2, R244 ;  /* 0x0000000204287825 */ /* 0x040fe200078e02f4 */
[----:B0-----:R0:W2:Y:S03]  /*5aa0*/  LDG.E.U16 R59, [R42.64] ;  /* 0x000000062a3b7981 */ /* 0x0010a6000c1e1500 */
[C---:B------:R-:W-:Y:S01]  /*5ab0*/  IMAD.WIDE R52, R4.reuse, 0x2, R240 ;  /* 0x0000000204347825 */ /* 0x040fe200078e02f0 */
[----:B-1----:R1:W2:Y:S03]  /*5ac0*/  LDG.E.U16 R57, [R40.64] ;  /* 0x0000000628397981 */ /* 0x0022a6000c1e1500 */
[C---:B------:R-:W-:Y:S01]  /*5ad0*/  IMAD.WIDE R54, R4.reuse, 0x2, R238 ;  /* 0x0000000204367825 */ /* 0x040fe200078e02ee */
[----:B------:R5:W2:Y:S03]  /*5ae0*/  LDG.E.U16 R165, [R52.64] ;  /* 0x0000000634a57981 */ /* 0x000aa6000c1e1500 */
[----:B0-----:R-:W-:-:S02]  /*5af0*/  IMAD.WIDE R42, R4, 0x2, R234 ;  /* 0x00000002042a7825 */ /* 0x001fc400078e02ea */
[----:B------:R0:W2:Y:S02]  /*5b00*/  LDG.E.U16 R54, [R54.64] ;  /* 0x0000000636367981 */ /* 0x0000a4000c1e1500 */
[C---:B-1----:R-:W-:Y:S02]  /*5b10*/  IMAD.WIDE R40, R4.reuse, 0x2, R236 ;  /* 0x0000000204287825 */ /* 0x042fe400078e02ec */
[----:B------:R1:W2:Y:S02]  /*5b20*/  LDG.E.U16 R166, [R42.64] ;  /* 0x000000062aa67981 */ /* 0x0002a4000c1e1500 */
[C---:B-----5:R-:W-:Y:S02]  /*5b30*/  IMAD.WIDE R52, R4.reuse, 0x2, R232 ;  /* 0x0000000204347825 */ /* 0x060fe400078e02e8 */
[----:B0-----:R0:W5:Y:S02]  /*5b40*/  LDG.E.U16 R55, [R40.64] ;  /* 0x0000000628377981 */ /* 0x001164000c1e1500 */
[----:B-1----:R-:W-:-:S02]  /*5b50*/  IMAD.WIDE R42, R4, 0x2, R228 ;  /* 0x00000002042a7825 */ /* 0x002fc400078e02e4 */
[----:B------:R1:W2:Y:S04]  /*5b60*/  LDG.E.U16 R167, [R52.64] ;  /* 0x0000000634a77981 */ /* 0x0002a8000c1e1500 */
[----:B------:R1:W2:Y:S01]  /*5b70*/  LDG.E.U16 R169, [R42.64] ;  /* 0x000000062aa97981 */ /* 0x0002a2000c1e1500 */
[----:B0-----:R-:W-:-:S04]  /*5b80*/  IMAD.WIDE R40, R4, 0x2, R230 ;  /* 0x0000000204287825 */ /* 0x001fc800078e02e6 */
[C---:B-1----:R-:W-:Y:S01]  /*5b90*/  IMAD.WIDE R52, R4.reuse, 0x2, R224 ;  /* 0x0000000204347825 */ /* 0x042fe200078e02e0 */
[----:B------:R0:W2:Y:S03]  /*5ba0*/  LDG.E.U16 R168, [R40.64] ;  /* 0x0000000628a87981 */ /* 0x0000a6000c1e1500 */
[C---:B------:R-:W-:Y:S01]  /*5bb0*/  IMAD.WIDE R42, R4.reuse, 0x2, R220 ;  /* 0x00000002042a7825 */ /* 0x040fe200078e02dc */
        /* <DEDUP_REMOVED lines=20> */
[----:B0-----:R-:W-:-:S05]  /*5d00*/  IMAD.WIDE R40, R4, 0x2, R206 ;  /* 0x0000000204287825 */ /* 0x001fca00078e02ce */
[----:B------:R0:W2:Y:S01]  /*5d10*/  LDG.E.U16 R182, [R40.64] ;  /* 0x0000000628b67981 */ /* 0x0000a2000c1e1500 */
[----:B-1----:R-:W-:-:S05]  /*5d20*/  IMAD.WIDE R42, R4, 0x2, R190 ;  /* 0x00000002042a7825 */ /* 0x002fca00078e02be */
[----:B------:R1:W2:Y:S01]  /*5d30*/  LDG.E.U16 R203, [R42.64] ;  /* 0x000000062acb7981 */ /* 0x0002a2000c1e1500 */
[----:B0-----:R-:W-:-:S05]  /*5d40*/  IMAD.WIDE R40, R4, 0x2, R196 ;  /* 0x0000000204287825 */ /* 0x001fca00078e02c4 */
[----:B------:R0:W2:Y:S01]  /*5d50*/  LDG.E.U16 R183, [R40.64] ;  /* 0x0000000628b77981 */ /* 0x0000a2000c1e1500 */
[----:B------:R-:W-:-:S04]  /*5d60*/  IMAD.WIDE R52, R4, 0x2, R198 ;  /* 0x0000000204347825 */ /* 0x000fc800078e02c6 */
[C---:B-1----:R-:W-:Y:S01]  /*5d70*/  IMAD.WIDE R42, R4.reuse, 0x2, R186 ;  /* 0x00000002042a7825 */ /* 0x042fe200078e02ba */
[----:B------:R1:W2:Y:S03]  /*5d80*/  LDG.E.U16 R201, [R52.64] ;  /* 0x0000000634c97981 */ /* 0x0002a6000c1e1500 */
[C---:B0-----:R-:W-:Y:S01]  /*5d90*/  IMAD.WIDE R40, R4.reuse, 0x2, R188 ;  /* 0x0000000204287825 */ /* 0x041fe200078e02bc */
[----:B------:R0:W2:Y:S04]  /*5da0*/  LDG.E.U16 R227, [R42.64] ;  /* 0x000000062ae37981 */ /* 0x0000a8000c1e1500 */
[----:B------:R0:W2:Y:S01]  /*5db0*/  LDG.E.U16 R226, [R40.64] ;  /* 0x0000000628e27981 */ /* 0x0000a2000c1e1500 */
[----:B-1----:R-:W-:-:S05]  /*5dc0*/  IMAD.WIDE R52, R4, 0x2, R194 ;  /* 0x0000000204347825 */ /* 0x002fca00078e02c2 */
[----:B------:R1:W2:Y:S02]  /*5dd0*/  LDG.E.U16 R202, [R52.64] ;  /* 0x0000000634ca7981 */ /* 0x0002a4000c1e1500 */
[----:B-1----:R-:W-:-:S06]  /*5de0*/  IMAD.WIDE R52, R4, 0x2, R184 ;  /* 0x0000000204347825 */ /* 0x002fcc00078e02b8 */
[----:B------:R1:W2:Y:S01]  /*5df0*/  LDG.E.U16 R52, [R52.64] ;  /* 0x0000000634347981 */ /* 0x0002a2000c1e1500 */
[----:B0-----:R-:W-:-:S04]  /*5e00*/  IMAD.WIDE R40, R4, 0x2, R174 ;  /* 0x0000000204287825 */ /* 0x001fc800078e02ae */
[C---:B------:R-:W-:Y:S01]  /*5e10*/  IMAD.WIDE R42, R4.reuse, 0x2, R160 ;  /* 0x00000002042a7825 */ /* 0x040fe200078e02a0 */
[----:B-1----:R0:W4:Y:S05]  /*5e20*/  LDG.E.U16 R53, [R40.64] ;  /* 0x0000000628357981 */ /* 0x00212a000c1e1500 */
[----:B------:R1:W4:Y:S01]  /*5e30*/  LDG.E.U16 R42, [R42.64] ;  /* 0x000000062a2a7981 */ /* 0x000322000c1e1500 */
[----:B0-----:R-:W-:-:S06]  /*5e40*/  IMAD.WIDE R40, R4, 0x2, R154 ;  /* 0x0000000204287825 */ /* 0x001fcc00078e029a */
[----:B------:R0:W4:Y:S01]  /*5e50*/  LDG.E.U16 R40, [R40.64] ;  /* 0x0000000628287981 */ /* 0x000122000c1e1500 */
[----:B------:R-:W-:Y:S02]  /*5e60*/  IMAD R15, R15, 0x10, R127 ;  /* 0x000000100f0f7824 */ /* 0x000fe400078e027f */
[----:B------:R-:W-:Y:S01]  /*5e70*/  FMUL R17, R17, c[0x0][0x188] ;  /* 0x0000620011117a20 */ /* 0x000fe20000400000 */
[----:B------:R-:W-:Y:S01]  /*5e80*/  LOP3.LUT R2, R2, 0x40, RZ, 0xfc, !PT ;  /* 0x0000004002027812 */ /* 0x000fe200078efcff */
[----:B------:R-:W-:Y:S01]  /*5e90*/  FMUL R37, R37, c[0x0][0x188] ;  /* 0x0000620025257a20 */ /* 0x000fe20000400000 */
[----:B------:R-:W-:Y:S01]  /*5ea0*/  LOP3.LUT R15, R15, 0xff, RZ, 0xc0, !PT ;  /* 0x000000ff0f0f7812 */ /* 0x000fe200078ec0ff */
[----:B------:R-:W-:Y:S01]  /*5eb0*/  FMUL R36, R36, c[0x0][0x188] ;  /* 0x0000620024247a20 */ /* 0x000fe20000400000 */
[----:B------:R-:W-:Y:S03]  /*5ec0*/  BAR.SYNC.DEFER_BLOCKING 0x0 ;  /* 0x0000000000007b1d */ /* 0x000fe60000010000 */
[----:B------:R-:W-:-:S02]  /*5ed0*/  IMAD.IADD R123, R123, 0x1, R15 ;  /* 0x000000017b7b7824 */ /* 0x000fc400078e020f */
[----:B------:R-:W-:Y:S01]  /*5ee0*/  FMUL R15, R19, c[0x0][0x188] ;  /* 0x00006200130f7a20 */ /* 0x000fe20000400000 */
[----:B-1----:R-:W-:Y:S02]  /*5ef0*/  FSEL R43, R17, -INF , P1 ;  /* 0xff800000112b7808 */ /* 0x002fe40000800000 */
[-C--:B------:R-:W-:Y:S02]  /*5f00*/  ISETP.GE.AND P1, PT, R252, R2.reuse, PT ;  /* 0x00000002fc00720c */ /* 0x080fe40003f26270 */
[----:B------:R-:W-:Y:S02]  /*5f10*/  FSEL R15, R15, -INF , P2 ;  /* 0xff8000000f0f7808 */ /* 0x000fe40001000000 */
[----:B------:R-:W-:Y:S02]  /*5f20*/  ISETP.GE.AND P2, PT, R5, R2, PT ;  /* 0x000000020500720c */ /* 0x000fe40003f46270 */
[----:B------:R-:W-:Y:S01]  /*5f30*/  LOP3.LUT R2, R123, 0xffff, RZ, 0xc0, !PT ;  /* 0x0000ffff7b027812 */ /* 0x000fe200078ec0ff */
[----:B------:R-:W-:-:S03]  /*5f40*/  FMUL R123, R16, c[0x0][0x188] ;  /* 0x00006200107b7a20 */ /* 0x000fc60000400000 */
[--C-:B------:R-:W-:Y:S02]  /*5f50*/  SHF.R.U32.HI R16, RZ, 0xf, R2.reuse ;  /* 0x0000000fff107819 */ /* 0x100fe40000011602 */
[----:B------:R-:W-:Y:S02]  /*5f60*/  FSEL R123, R123, -INF , P3 ;  /* 0xff8000007b7b7808 */ /* 0x000fe40001800000 */
[----:B------:R-:W-:Y:S01]  /*5f70*/  LOP3.LUT P3, RZ, R16, 0x1, RZ, 0xc0, !PT ;  /* 0x0000000110ff7812 */ /* 0x000fe2000786c0ff */
[----:B------:R-:W-:Y:S01]  /*5f80*/  FMUL R16, R18, c[0x0][0x188] ;  /* 0x0000620012107a20 */ /* 0x000fe20000400000 */
[----:B------:R-:W-:-:S04]  /*5f90*/  SHF.R.U32.HI R17, RZ, 0xe, R2 ;  /* 0x0000000eff117819 */ /* 0x000fc80000011602 */
[----:B------:R-:W-:Y:S02]  /*5fa0*/  FSEL R16, R16, -INF , P4 ;  /* 0xff80000010107808 */ /* 0x000fe40002000000 */
[----:B------:R-:W-:Y:S02]  /*5fb0*/  LOP3.LUT P4, RZ, R17, 0x1, RZ, 0xc0, !PT ;  /* 0x0000000111ff7812 */ /* 0x000fe4000788c0ff */
        /* <DEDUP_REMOVED lines=13> */
[----:B------:R-:W-:Y:S01]  /*6090*/  LOP3.LUT P1, RZ, R19, 0x1, RZ, 0xc0, !PT ;  /* 0x0000000113ff7812 */ /* 0x000fe2000782c0ff */
[----:B------:R-:W-:Y:S01]  /*60a0*/  FMUL R19, R20, c[0x0][0x188] ;  /* 0x0000620014137a20 */ /* 0x000fe20000400000 */
[----:B------:R-:W-:-:S04]  /*60b0*/  SHF.R.U32.HI R20, RZ, 0x9, R2 ;  /* 0x00000009ff147819 */ /* 0x000fc80000011602 */
[----:B------:R-:W-:Y:S02]  /*60c0*/  FSEL R19, R19, -INF , !P3 ;  /* 0xff80000013137808 */ /* 0x000fe40005800000 */
[----:B------:R-:W-:Y:S01]  /*60d0*/  LOP3.LUT P3, RZ, R20, 0x1, RZ, 0xc0, !PT ;  /* 0x0000000114ff7812 */ /* 0x000fe2000786c0ff */
[----:B------:R-:W-:Y:S01]  /*60e0*/  FMUL R20, R21, c[0x0][0x188] ;  /* 0x0000620015147a20 */ /* 0x000fe20000400000 */
[----:B------:R-:W-:Y:S01]  /*60f0*/  SHF.R.U32.HI R21, RZ, 0x8, R2 ;  /* 0x00000008ff157819 */ /* 0x000fe20000011602 */
[----:B------:R-:W-:-:S03]  /*6100*/  FMUL R22, R22, c[0x0][0x188] ;  /* 0x0000620016167a20 */ /* 0x000fc60000400000 */
[----:B------:R-:W-:Y:S02]  /*6110*/  FSEL R20, R20, -INF , !P4 ;  /* 0xff80000014147808 */ /* 0x000fe40006000000 */
[----:B------:R-:W-:Y:S02]  /*6120*/  LOP3.LUT P4, RZ, R21, 0x1, RZ, 0xc0, !PT ;  /* 0x0000000115ff7812 */ /* 0x000fe4000788c0ff */
[--C-:B------:R-:W-:Y:S01]  /*6130*/  SHF.R.U32.HI R21, RZ, 0x7, R2.reuse ;  /* 0x00000007ff157819 */ /* 0x100fe20000011602 */
[----:B------:R-:W-:Y:S01]  /*6140*/  FMUL R23, R23, c[0x0][0x188] ;  /* 0x0000620017177a20 */ /* 0x000fe20000400000 */
[----:B------:R-:W-:Y:S02]  /*6150*/  FSEL R139, R22, -INF , !P6 ;  /* 0xff800000168b7808 */ /* 0x000fe40007000000 */
[----:B------:R-:W-:Y:S02]  /*6160*/  LOP3.LUT P6, RZ, R21, 0x1, RZ, 0xc0, !PT ;  /* 0x0000000115ff7812 */ /* 0x000fe400078cc0ff */
[----:B------:R-:W-:-:S02]  /*6170*/  SHF.R.U32.HI R21, RZ, 0x6, R2 ;  /* 0x00000006ff157819 */ /* 0x000fc40000011602 */
[----:B------:R-:W-:Y:S02]  /*6180*/  FSEL R137, R23, -INF , !P5 ;  /* 0xff80000017897808 */ /* 0x000fe40006800000 */
[----:B------:R-:W-:Y:S01]  /*6190*/  LOP3.LUT P5, RZ, R21, 0x1, RZ, 0xc0, !PT ;  /* 0x0000000115ff7812 */ /* 0x000fe200078ac0ff */
[----:B------:R-:W-:Y:S01]  /*61a0*/  FMUL R21, R24, c[0x0][0x188] ;  /* 0x0000620018157a20 */ /* 0x000fe20000400000 */
[----:B------:R-:W-:-:S04]  /*61b0*/  SHF.R.U32.HI R22, RZ, 0x5, R2 ;  /* 0x00000005ff167819 */ /* 0x000fc80000011602 */
        /* <DEDUP_REMOVED lines=13> */
[----:B------:R-:W-:Y:S02]  /*6290*/  LOP3.LUT P4, RZ, R25, 0x1, RZ, 0xc0, !PT ;  /* 0x0000000119ff7812 */ /* 0x000fe4000788c0ff */
[----:B------:R-:W-:Y:S01]  /*62a0*/  FMNMX R25, R152, R153, !PT ;  /* 0x0000009998197209 */ /* 0x000fe20007800000 */
[----:B------:R-:W-:Y:S01]  /*62b0*/  FMUL R32, R32, c[0x0][0x188] ;  /* 0x0000620020207a20 */ /* 0x000fe20000400000 */
[----:B------:R-:W-:Y:S02]  /*62c0*/  SHF.R.U32.HI R2, RZ, 0x1, R2 ;  /* 0x00000001ff027819 */ /* 0x000fe40000011602 */
[----:B------:R-:W-:-:S04]  /*62d0*/  FMNMX R25, R122, R25, !PT ;  /* 0x000000197a197209 */ /* 0x000fc80007800000 */
[----:B------:R-:W-:Y:S02]  /*62e0*/  FMNMX R26, R0, R25, !PT ;  /* 0x00000019001a7209 */ /* 0x000fe40007800000 */
[----:B------:R-:W-:Y:S02]  /*62f0*/  FSEL R25, R32, -INF , !P6 ;  /* 0xff80000020197808 */ /* 0x000fe40007000000 */
[----:B------:R-:W-:Y:S02]  /*6300*/  LOP3.LUT P6, RZ, R2, 0x1, RZ, 0xc0, !PT ;  /* 0x0000000102ff7812 */ /* 0x000fe400078cc0ff */
[----:B------:R-:W-:Y:S02]  /*6310*/  FMNMX R2, R111, R110, !PT ;  /* 0x0000006e6f027209 */ /* 0x000fe40007800000 */
[----:B------:R-:W-:Y:S02]  /*6320*/  FMNMX R26, R51, R26, !PT ;  /* 0x0000001a331a7209 */ /* 0x000fe40007800000 */
[----:B------:R-:W-:-:S02]  /*6330*/  FMNMX R2, R108, R2, !PT ;  /* 0x000000026c027209 */ /* 0x000fc40007800000 */
[----:B------:R-:W-:Y:S02]  /*6340*/  FMNMX R32, R44, R26, !PT ;  /* 0x0000001a2c207209 */ /* 0x000fe40007800000 */
[----:B------:R-:W-:Y:S02]  /*6350*/  FMNMX R2, R116, R2, !PT ;  /* 0x0000000274027209 */ /* 0x000fe40007800000 */
[----:B------:R-:W-:Y:S02]  /*6360*/  FMNMX R32, R45, R32, !PT ;  /* 0x000000202d207209 */ /* 0x000fe40007800000 */
        /* <DEDUP_REMOVED lines=39> */
[----:B------:R-:W-:Y:S01]  /*65e0*/  FMNMX R32, R21, R32, !PT ;  /* 0x0000002015207209 */ /* 0x000fe20007800000 */
[----:B------:R-:W-:Y:S01]  /*65f0*/  FMUL R26, R33, c[0x0][0x188] ;  /* 0x00006200211a7a20 */ /* 0x000fe20000400000 */
[----:B------:R-:W-:Y:S02]  /*6600*/  FMNMX R2, R139, R2, !PT ;  /* 0x000000028b027209 */ /* 0x000fe40007800000 */
[----:B------:R-:W-:Y:S01]  /*6610*/  FMNMX R32, R22, R32, !PT ;  /* 0x0000002016207209 */ /* 0x000fe20007800000 */
[----:B------:R-:W-:Y:S01]  /*6620*/  FMUL R27, R28, c[0x0][0x188] ;  /* 0x000062001c1b7a20 */ /* 0x000fe20000400000 */
[----:B------:R-:W-:Y:S02]  /*6630*/  FMNMX R2, R137, R2, !PT ;  /* 0x0000000289027209 */ /* 0x000fe40007800000 */
[----:B------:R-:W-:Y:S02]  /*6640*/  FSEL R26, R26, -INF , !P5 ;  /* 0xff8000001a1a7808 */ /* 0x000fe40006800000 */
[----:B------:R-:W-:Y:S01]  /*6650*/  FMNMX R28, R25, R32, !PT ;  /* 0x00000020191c7209 */ /* 0x000fe20007800000 */
[----:B------:R-:W-:Y:S01]  /*6660*/  FMUL R34, R34, c[0x0][0x188] ;  /* 0x0000620022227a20 */ /* 0x000fe20000400000 */
[----:B------:R-:W-:Y:S01]  /*6670*/  FMNMX R2, R23, R2, !PT ;  /* 0x0000000217027209 */ /* 0x000fe20007800000 */
[----:B------:R-:W-:Y:S01]  /*6680*/  FMUL R29, R29, c[0x0][0x188] ;  /* 0x000062001d1d7a20 */ /* 0x000fe20000400000 */
[----:B------:R-:W-:-:S02]  /*6690*/  FSEL R27, R27, -INF , !P3 ;  /* 0xff8000001b1b7808 */ /* 0x000fc40005800000 */
[----:B------:R-:W-:Y:S01]  /*66a0*/  FMNMX R32, R26, R28, !PT ;  /* 0x0000001c1a207209 */ /* 0x000fe20007800000 */
[----:B------:R-:W-:Y:S01]  /*66b0*/  FMUL R35, R35, c[0x0][0x188] ;  /* 0x0000620023237a20 */ /* 0x000fe20000400000 */
[----:B------:R-:W-:Y:S02]  /*66c0*/  LOP3.LUT R37, R7, 0x10, RZ, 0x3c, !PT ;  /* 0x0000001007257812 */ /* 0x000fe400078e3cff */
[----:B------:R-:W-:Y:S02]  /*66d0*/  FSEL R28, R34, -INF , !P2 ;  /* 0xff800000221c7808 */ /* 0x000fe40005000000 */
[----:B------:R-:W-:Y:S02]  /*66e0*/  FMNMX R2, R24, R2, !PT ;  /* 0x0000000218027209 */ /* 0x000fe40007800000 */
[----:B------:R-:W-:Y:S02]  /*66f0*/  FSEL R29, R29, -INF , !P4 ;  /* 0xff8000001d1d7808 */ /* 0x000fe40006000000 */
[----:B------:R-:W-:Y:S01]  /*6700*/  FMNMX R32, R27, R32, !PT ;  /* 0x000000201b207209 */ /* 0x000fe20007800000 */
[----:B------:R-:W-:Y:S01]  /*6710*/  FMUL R33, R30, c[0x0][0x188] ;  /* 0x000062001e217a20 */ /* 0x000fe20000400000 */
[----:B------:R-:W-:Y:S01]  /*6720*/  STS.U16 [R7], R149 ;  /* 0x0000009507007388 */ /* 0x000fe20000000400 */
[----:B------:R-:W-:-:S03]  /*6730*/  FMNMX R2, R28, R2, !PT ;  /* 0x000000021c027209 */ /* 0x000fc60007800000 */
[----:B------:R-:W-:Y:S01]  /*6740*/  STS.U16 [R7+0x800], R103 ;  /* 0x0008006707007388 */ /* 0x000fe20000000400 */
[----:B------:R-:W-:-:S03]  /*6750*/  FSEL R30, R35, -INF , !P1 ;  /* 0xff800000231e7808 */ /* 0x000fc60004800000 */
[----:B------:R-:W-:Y:S01]  /*6760*/  STS.U16 [R7+0x1000], R75 ;  /* 0x0010004b07007388 */ /* 0x000fe20000000400 */
[----:B------:R-:W-:-:S03]  /*6770*/  FMNMX R34, R29, R32, !PT ;  /* 0x000000201d227209 */ /* 0x000fc60007800000 */
[----:B---3--:R-:W-:Y:S04]  /*6780*/  STS.U16 [R7+0x1800], R65 ;  /* 0x0018004107007388 */ /* 0x008fe80000000400 */
[----:B------:R-:W-:Y:S04]  /*6790*/  STS.U16 [R7+0x2000], R58 ;  /* 0x0020003a07007388 */ /* 0x000fe80000000400 */
[----:B--2---:R-:W-:Y:S04]  /*67a0*/  STS.U16 [R7+0x2800], R168 ;  /* 0x002800a807007388 */ /* 0x004fe80000000400 */
[----:B------:R-:W-:Y:S04]  /*67b0*/  STS.U16 [R7+0x3000], R178 ;  /* 0x003000b207007388 */ /* 0x000fe80000000400 */
[----:B------:R-:W-:Y:S01]  /*67c0*/  STS.U16 [R7+0x3800], R181 ;  /* 0x003800b507007388 */ /* 0x000fe20000000400 */
[----:B------:R-:W-:-:S03]  /*67d0*/  FMUL R32, R31, c[0x0][0x188] ;  /* 0x000062001f207a20 */ /* 0x000fc60000400000 */
[----:B------:R-:W-:Y:S01]  /*67e0*/  STS.U16 [R37+0x100], R148 ;  /* 0x0001009425007388 */ /* 0x000fe20000000400 */
[----:B0-----:R-:W-:-:S03]  /*67f0*/  LOP3.LUT R41, R7, 0x20, RZ, 0x3c, !PT ;  /* 0x0000002007297812 */ /* 0x001fc600078e3cff */
[----:B------:R-:W-:Y:S01]  /*6800*/  STS.U16 [R37+0x900], R102 ;  /* 0x0009006625007388 */ /* 0x000fe20000000400 */
[----:B------:R-:W-:-:S03]  /*6810*/  FSEL R31, R33, -INF , !P6 ;  /* 0xff800000211f7808 */ /* 0x000fc60007000000 */
[----:B------:R-:W-:Y:S01]  /*6820*/  STS.U16 [R37+0x1100], R159 ;  /* 0x0011009f25007388 */ /* 0x000fe20000000400 */
[----:B------:R-:W-:-:S03]  /*6830*/  FMNMX R33, R30, R2, !PT ;  /* 0x000000021e217209 */ /* 0x000fc60007800000 */
[----:B------:R-:W-:Y:S04]  /*6840*/  STS.U16 [R37+0x1900], R67 ;  /* 0x0019004325007388 */ /* 0x000fe80000000400 */
[----:B------:R-:W-:Y:S04]  /*6850*/  STS.U16 [R37+0x2100], R57 ;  /* 0x0021003925007388 */ /* 0x000fe80000000400 */
[----:B------:R-:W-:Y:S04]  /*6860*/  STS.U16 [R37+0x2900], R169 ;  /* 0x002900a925007388 */ /* 0x000fe80000000400 */
[----:B------:R-:W0:Y:S04]  /*6870*/  SHFL.BFLY PT, R2, R34, 0x2, 0x1f ;  /* 0x0c401f0022027f89 */ /* 0x000e2800000e0000 */
[----:B------:R-:W-:Y:S04]  /*6880*/  STS.U16 [R37+0x3100], R179 ;  /* 0x003100b325007388 */ /* 0x000fe80000000400 */
[----:B------:R1:W-:Y:S01]  /*6890*/  STS.U16 [R37+0x3900], R203 ;  /* 0x003900cb25007388 */ /* 0x0003e20000000400 */
[----:B------:R-:W-:-:S03]  /*68a0*/  FSEL R32, R32, -INF , P0 ;  /* 0xff80000020207808 */ /* 0x000fc60000000000 */
[----:B------:R-:W-:Y:S01]  /*68b0*/  STS.U16 [R41+0x200], R61 ;  /* 0x0002003d29007388 */ /* 0x000fe20000000400 */
[----:B------:R-:W-:-:S03]  /*68c0*/  FMNMX R33, R31, R33, !PT ;  /* 0x000000211f217209 */ /* 0x000fc60007800000 */
[----:B------:R-:W-:Y:S01]  /*68d0*/  STS.U16 [R41+0xa00], R101 ;  /* 0x000a006529007388 */ /* 0x000fe20000000400 */
[----:B-1----:R-:W-:-:S03]  /*68e0*/  LOP3.LUT R37, R7, 0x30, RZ, 0x3c, !PT ;  /* 0x0000003007257812 */ /* 0x002fc600078e3cff */
[----:B------:R-:W-:Y:S04]  /*68f0*/  STS.U16 [R41+0x1200], R162 ;  /* 0x001200a229007388 */ /* 0x000fe80000000400 */
[----:B----4-:R-:W-:Y:S01]  /*6900*/  STS.U16 [R41+0x1a00], R66 ;  /* 0x001a004229007388 */ /* 0x010fe20000000400 */
[----:B------:R-:W-:-:S03]  /*6910*/  FMNMX R33, R32, R33, !PT ;  /* 0x0000002120217209 */ /* 0x000fc60007800000 */
[----:B------:R-:W-:Y:S04]  /*6920*/  STS.U16 [R41+0x2200], R59 ;  /* 0x0022003b29007388 */ /* 0x000fe80000000400 */
[----:B------:R-:W-:Y:S04]  /*6930*/  STS.U16 [R41+0x2a00], R170 ;  /* 0x002a00aa29007388 */ /* 0x000fe80000000400 */
[----:B------:R-:W-:Y:S04]  /*6940*/  STS.U16 [R41+0x3200], R180 ;  /* 0x003200b429007388 */ /* 0x000fe80000000400 */
[----:B------:R1:W-:Y:S04]  /*6950*/  STS.U16 [R41+0x3a00], R226 ;  /* 0x003a00e229007388 */ /* 0x0003e80000000400 */
[----:B------:R-:W-:Y:S04]  /*6960*/  STS.U16 [R37+0x300], R157 ;  /* 0x0003009d25007388 */ /* 0x000fe80000000400 */
[----:B------:R-:W-:Y:S01]  /*6970*/  STS.U16 [R37+0xb00], R158 ;  /* 0x000b009e25007388 */ /* 0x000fe20000000400 */
[----:B-1----:R-:W-:-:S03]  /*6980*/  LOP3.LUT R41, R7, 0x40, RZ, 0x3c, !PT ;  /* 0x0000004007297812 */ /* 0x002fc600078e3cff */
[----:B------:R-:W-:Y:S04]  /*6990*/  STS.U16 [R37+0x1300], R71 ;  /* 0x0013004725007388 */ /* 0x000fe80000000400 */
[----:B------:R-:W-:Y:S04]  /*69a0*/  STS.U16 [R37+0x1b00], R163 ;  /* 0x001b00a325007388 */ /* 0x000fe80000000400 */
[----:B------:R-:W1:Y:S04]  /*69b0*/  SHFL.BFLY PT, R35, R33, 0x2, 0x1f ;  /* 0x0c401f0021237f89 */ /* 0x000e6800000e0000 */
[----:B------:R-:W-:Y:S04]  /*69c0*/  STS.U16 [R37+0x2300], R165 ;  /* 0x002300a525007388 */ /* 0x000fe80000000400 */
[----:B------:R-:W-:Y:S04]  /*69d0*/  STS.U16 [R37+0x2b00], R171 ;  /* 0x002b00ab25007388 */ /* 0x000fe80000000400 */
[----:B------:R-:W-:Y:S04]  /*69e0*/  STS.U16 [R37+0x3300], R182 ;  /* 0x003300b625007388 */ /* 0x000fe80000000400 */
[----:B------:R-:W-:Y:S01]  /*69f0*/  STS.U16 [R37+0x3b00], R227 ;  /* 0x003b00e325007388 */ /* 0x000fe20000000400 */
[----:B------:R-:W-:-:S03]  /*6a00*/  LOP3.LUT R36, R7, 0x50, RZ, 0x3c, !PT ;  /* 0x0000005007247812 */ /* 0x000fc600078e3cff */
[----:B------:R-:W-:Y:S04]  /*6a10*/  STS.U16 [R41+0x400], R156 ;  /* 0x0004009c29007388 */ /* 0x000fe80000000400 */
[----:B------:R-:W-:Y:S04]  /*6a20*/  STS.U16 [R41+0xc00], R100 ;  /* 0x000c006429007388 */ /* 0x000fe80000000400 */
[----:B------:R-:W-:Y:S01]  /*6a30*/  STS.U16 [R41+0x1400], R70 ;  /* 0x0014004629007388 */ /* 0x000fe20000000400 */
[----:B0-----:R-:W-:-:S03]  /*6a40*/  FMNMX R2, R34, R2, !PT ;  /* 0x0000000222027209 */ /* 0x001fc60007800000 */
[----:B------:R-:W-:Y:S04]  /*6a50*/  STS.U16 [R41+0x1c00], R63 ;  /* 0x001c003f29007388 */ /* 0x000fe80000000400 */
[----:B------:R-:W-:Y:S04]  /*6a60*/  STS.U16 [R41+0x2400], R54 ;  /* 0x0024003629007388 */ /* 0x000fe80000000400 */
[----:B------:R-:W-:Y:S04]  /*6a70*/  STS.U16 [R41+0x2c00], R173 ;  /* 0x002c00ad29007388 */ /* 0x000fe80000000400 */
[----:B------:R-:W-:Y:S04]  /*6a80*/  STS.U16 [R41+0x3400], R200 ;  /* 0x003400c829007388 */ /* 0x000fe80000000400 */
[----:B------:R-:W-:Y:S01]  /*6a90*/  STS.U16 [R41+0x3c00], R52 ;  /* 0x003c003429007388 */ /* 0x000fe20000000400 */
[----:B------:R-:W-:-:S03]  /*6aa0*/  LOP3.LUT R39, R7, 0x60, RZ, 0x3c, !PT ;  /* 0x0000006007277812 */ /* 0x000fc600078e3cff */
[----:B------:R-:W-:Y:S04]  /*6ab0*/  STS.U16 [R36+0x500], R151 ;  /* 0x0005009724007388 */ /* 0x000fe80000000400 */
[----:B------:R-:W-:Y:S04]  /*6ac0*/  STS.U16 [R36+0xd00], R74 ;  /* 0x000d004a24007388 */ /* 0x000fe80000000400 */
[----:B------:R-:W-:Y:S04]  /*6ad0*/  STS.U16 [R36+0x1500], R69 ;  /* 0x0015004524007388 */ /* 0x000fe80000000400 */
[----:B------:R-:W0:Y:S04]  /*6ae0*/  SHFL.BFLY PT, R34, R2, 0x1, 0x1f ;  /* 0x0c201f0002227f89 */ /* 0x000e2800000e0000 */
[----:B------:R-:W-:Y:S04]  /*6af0*/  STS.U16 [R36+0x1d00], R62 ;  /* 0x001d003e24007388 */ /* 0x000fe80000000400 */
[----:B-----5:R-:W-:Y:S04]  /*6b00*/  STS.U16 [R36+0x2500], R55 ;  /* 0x0025003724007388 */ /* 0x020fe80000000400 */
[----:B------:R-:W-:Y:S04]  /*6b10*/  STS.U16 [R36+0x2d00], R176 ;  /* 0x002d00b024007388 */ /* 0x000fe80000000400 */
[----:B------:R-:W-:Y:S04]  /*6b20*/  STS.U16 [R36+0x3500], R201 ;  /* 0x003500c924007388 */ /* 0x000fe80000000400 */
[----:B------:R-:W-:Y:S01]  /*6b30*/  STS.U16 [R36+0x3d00], R53 ;  /* 0x003d003524007388 */ /* 0x000fe20000000400 */
[----:B------:R-:W-:-:S03]  /*6b40*/  LOP3.LUT R57, R7, 0x70, RZ, 0x3c, !PT ;  /* 0x0000007007397812 */ /* 0x000fc600078e3cff */
[----:B------:R-:W-:Y:S01]  /*6b50*/  STS.U16 [R39+0x600], R150 ;  /* 0x0006009627007388 */ /* 0x000fe20000000400 */
[----:B-1----:R-:W-:-:S03]  /*6b60*/  FMNMX R35, R33, R35, !PT ;  /* 0x0000002321237209 */ /* 0x002fc60007800000 */
        /* <DEDUP_REMOVED lines=8> */
[----:B------:R-:W1:Y:S04]  /*6bf0*/  SHFL.BFLY PT, R33, R35, 0x1, 0x1f ;  /* 0x0c201f0023217f89 */ /* 0x000e6800000e0000 */
[----:B------:R-:W-:Y:S04]  /*6c00*/  STS.U16 [R57+0xf00], R72 ;  /* 0x000f004839007388 */ /* 0x000fe80000000400 */
[----:B------:R-:W-:Y:S04]  /*6c10*/  STS.U16 [R57+0x1700], R64 ;  /* 0x0017004039007388 */ /* 0x000fe80000000400 */
[----:B------:R-:W-:Y:S04]  /*6c20*/  STS.U16 [R57+0x1f00], R56 ;  /* 0x001f003839007388 */ /* 0x000fe80000000400 */
[----:B------:R-:W-:Y:S04]  /*6c30*/  STS.U16 [R57+0x2700], R167 ;  /* 0x002700a739007388 */ /* 0x000fe80000000400 */
[----:B------:R-:W-:Y:S04]  /*6c40*/  STS.U16 [R57+0x2f00], R177 ;  /* 0x002f00b139007388 */ /* 0x000fe80000000400 */
[----:B------:R-:W-:Y:S04]  /*6c50*/  STS.U16 [R57+0x3700], R202 ;  /* 0x003700ca39007388 */ /* 0x000fe80000000400 */
[----:B------:R2:W-:Y:S01]  /*6c60*/  STS.U16 [R57+0x3f00], R40 ;  /* 0x003f002839007388 */ /* 0x0005e20000000400 */
[----:B0-----:R-:W-:-:S03]  /*6c70*/  FMNMX R2, R2, R34, !PT ;  /* 0x0000002202027209 */ /* 0x001fc60007800000 */
[----:B------:R-:W-:Y:S01]  /*6c80*/  BAR.SYNC.DEFER_BLOCKING 0x0 ;  /* 0x0000000000007b1d */ /* 0x000fe20000010000 */
[----:B------:R-:W-:-:S05]  /*6c90*/  FMNMX R2, R2, R109, !PT ;  /* 0x0000006d02027209 */ /* 0x000fca0007800000 */
[----:B------:R-:W-:Y:S01]  /*6ca0*/  FADD R0, R0, -R2 ;  /* 0x8000000200007221 */ /* 0x000fe20000000000 */
[----:B-1----:R-:W-:-:S03]  /*6cb0*/  FMNMX R37, R35, R33, !PT ;  /* 0x0000002123257209 */ /* 0x002fc60007800000 */
[----:B------:R-:W-:-:S04]  /*6cc0*/  FMUL R0, R0, 1.4426950216293334961 ;  /* 0x3fb8aa3b00007820 */ /* 0x000fc80000400000 */
[----:B------:R0:W-:Y:S02]  /*6cd0*/  MUFU.EX2 R36, R0 ;  /* 0x0000000000247308 */ /* 0x0001e40000000800 */
[----:B0-----:R-:W-:Y:S01]  /*6ce0*/  FMNMX R0, R37, R121, !PT ;  /* 0x0000007925007209 */ /* 0x001fe20007800000 */
[----:B------:R-:W0:Y:S04]  /*6cf0*/  LDSM.16.M88.4 R64, [R9+0x1800] ;  /* 0x001800000940783b */ /* 0x000e280000000200 */
[----:B------:R-:W-:Y:S01]  /*6d00*/  FADD R41, R108, -R0 ;  /* 0x800000006c297221 */ /* 0x000fe20000000000 */
[----:B------:R-:W1:Y:S01]  /*6d10*/  LDSM.16.M88.4 R52, [R9+0x2000] ;  /* 0x002000000934783b */ /* 0x000e620000000200 */
[----:B------:R-:W-:Y:S02]  /*6d20*/  FADD R38, -R2, R109 ;  /* 0x0000006d02267221 */ /* 0x000fe40000000100 */
[----:B--2---:R-:W-:Y:S01]  /*6d30*/  FMUL R40, R41, 1.4426950216293334961 ;  /* 0x3fb8aa3b29287820 */ /* 0x004fe20000400000 */
[----:B------:R-:W-:Y:S01]  /*6d40*/  LDSM.16.M88.4 R72, [R9+0x800] ;  /* 0x000800000948783b */ /* 0x000fe20000000200 */
[----:B------:R-:W-:-:S02]  /*6d50*/  FADD R153, R153, -R2 ;  /* 0x8000000299997221 */ /* 0x000fc40000000000 */
[----:B------:R-:W-:Y:S01]  /*6d60*/  FADD R122, R122, -R2 ;  /* 0x800000027a7a7221 */ /* 0x000fe20000000000 */
[----:B------:R-:W-:Y:S01]  /*6d70*/  LDSM.16.M88.4 R68, [R9+0x1000] ;  /* 0x001000000944783b */ /* 0x000fe20000000200 */
[--C-:B------:R-:W-:Y:S02]  /*6d80*/  FADD R111, R111, -R0.reuse ;  /* 0x800000006f6f7221 */ /* 0x100fe40000000000 */
[--C-:B------:R-:W-:Y:S02]  /*6d90*/  FADD R110, R110, -R0.reuse ;  /* 0x800000006e6e7221 */ /* 0x100fe40000000000 */
[----:B------:R-:W-:Y:S02]  /*6da0*/  FADD R41, -R0, R121 ;  /* 0x0000007900297221 */ /* 0x000fe40000000100 */
[----:B------:R-:W-:Y:S02]  /*6db0*/  FADD R116, R116, -R0 ;  /* 0x8000000074747221 */ /* 0x000fe40000000000 */
[----:B------:R-:W-:-:S02]  /*6dc0*/  FADD R152, R152, -R2 ;  /* 0x8000000298987221 */ /* 0x000fc40000000000 */
[----:B------:R-:W-:Y:S02]  /*6dd0*/  FMUL R37, R38, 1.4426950216293334961 ;  /* 0x3fb8aa3b26257820 */ /* 0x000fe40000400000 */
[----:B------:R-:W-:Y:S02]  /*6de0*/  FMUL R34, R153, 1.4426950216293334961 ;  /* 0x3fb8aa3b99227820 */ /* 0x000fe40000400000 */
[----:B------:R-:W-:Y:S02]  /*6df0*/  FMUL R35, R122, 1.4426950216293334961 ;  /* 0x3fb8aa3b7a237820 */ /* 0x000fe40000400000 */
[----:B------:R-:W-:Y:S02]  /*6e00*/  FMUL R38, R111, 1.4426950216293334961 ;  /* 0x3fb8aa3b6f267820 */ /* 0x000fe40000400000 */
[----:B------:R-:W-:Y:S02]  /*6e10*/  FMUL R39, R110, 1.4426950216293334961 ;  /* 0x3fb8aa3b6e277820 */ /* 0x000fe40000400000 */
[----:B------:R-:W-:-:S02]  /*6e20*/  FMUL R41, R41, 1.4426950216293334961 ;  /* 0x3fb8aa3b29297820 */ /* 0x000fc40000400000 */
[----:B------:R-:W-:Y:S02]  /*6e30*/  FMUL R42, R116, 1.4426950216293334961 ;  /* 0x3fb8aa3b742a7820 */ /* 0x000fe40000400000 */
[----:B------:R-:W-:Y:S01]  /*6e40*/  FMUL R152, R152, 1.4426950216293334961 ;  /* 0x3fb8aa3b98987820 */ /* 0x000fe20000400000 */
[----:B------:R-:W-:Y:S01]  /*6e50*/  MUFU.EX2 R34, R34 ;  /* 0x0000002200227308 */ /* 0x000fe20000000800 */
[----:B------:R-:W-:Y:S01]  /*6e60*/  FADD R51, R51, -R2 ;  /* 0x8000000233337221 */ /* 0x000fe20000000000 */
[----:B------:R-:W-:Y:S06]  /*6e70*/  LDSM.16.M88.4 R108, [R9] ;  /* 0x00000000096c783b */ /* 0x000fec0000000200 */
[----:B------:R-:W2:Y:S01]  /*6e80*/  MUFU.EX2 R33, R152 ;  /* 0x0000009800217308 */ /* 0x000ea20000000800 */
[----:B------:R-:W-:-:S07]  /*6e90*/  FMUL R51, R51, 1.4426950216293334961 ;  /* 0x3fb8aa3b33337820 */ /* 0x000fce0000400000 */
[----:B------:R-:W-:Y:S01]  /*6ea0*/  MUFU.EX2 R35, R35 ;  /* 0x0000002300237308 */ /* 0x000fe20000000800 */
[----:B------:R-:W-:-:S07]  /*6eb0*/  FADD R56, R44, -R2 ;  /* 0x800000022c387221 */ /* 0x000fce0000000000 */
[----:B------:R-:W-:Y:S08]  /*6ec0*/  MUFU.EX2 R37, R37 ;  /* 0x0000002500257308 */ /* 0x000ff00000000800 */
[----:B------:R-:W-:Y:S08]  /*6ed0*/  MUFU.EX2 R38, R38 ;  /* 0x0000002600267308 */ /* 0x000ff00000000800 */
[----:B------:R-:W3:Y:S08]  /*6ee0*/  MUFU.EX2 R39, R39 ;  /* 0x0000002700277308 */ /* 0x000ef00000000800 */
[----:B------:R-:W-:Y:S08]  /*6ef0*/  MUFU.EX2 R40, R40 ;  /* 0x0000002800287308 */ /* 0x000ff00000000800 */
[----:B------:R-:W-:Y:S08]  /*6f00*/  MUFU.EX2 R41, R41 ;  /* 0x0000002900297308 */ /* 0x000ff00000000800 */
[----:B------:R-:W4:Y:S01]  /*6f10*/  MUFU.EX2 R42, R42 ;  /* 0x0000002a002a7308 */ /* 0x000f220000000800 */
[--C-:B------:R-:W-:Y:S01]  /*6f20*/  FADD R60, R45, -R2.reuse ;  /* 0x800000022d3c7221 */ /* 0x100fe20000000000 */
[----:B--2---:R-:W-:Y:S01]  /*6f30*/  F2FP.PACK_AB R100, R34, R33 ;  /* 0x000000212264723e */ /* 0x004fe200000000ff */
[----:B------:R-:W-:-:S05]  /*6f40*/  FADD R49, R49, -R2 ;  /* 0x8000000231317221 */ /* 0x000fca0000000000 */
[----:B------:R2:W-:Y:S01]  /*6f50*/  MUFU.EX2 R44, R51 ;  /* 0x00000033002c7308 */ /* 0x0005e20000000800 */
[----:B---3--:R-:W-:Y:S01]  /*6f60*/  F2FP.PACK_AB R101, R39, R38 ;  /* 0x000000262765723e */ /* 0x008fe200000000ff */
[C---:B------:R-:W-:Y:S01]  /*6f70*/  FMUL R96, R37.reuse, R96 ;  /* 0x0000006025607220 */ /* 0x040fe20000400000 */
[----:B------:R-:W-:Y:S01]  /*6f80*/  F2FP.PACK_AB R102, R36, R35 ;  /* 0x000000232466723e */ /* 0x000fe200000000ff */
[----:B------:R-:W-:Y:S02]  /*6f90*/  FMUL R97, R37, R97 ;  /* 0x0000006125617220 */ /* 0x000fe40000400000 */
[----:B--2---:R-:W-:Y:S02]  /*6fa0*/  FMUL R51, R56, 1.4426950216293334961 ;  /* 0x3fb8aa3b38337820 */ /* 0x004fe40000400000 */
[----:B------:R-:W2:Y:S01]  /*6fb0*/  LDSM.16.M88.4 R56, [R9+0x2800] ;  /* 0x002800000938783b */ /* 0x000ea20000000200 */
[----:B----4-:R-:W-:Y:S01]  /*6fc0*/  F2FP.PACK_AB R103, R42, R40 ;  /* 0x000000282a67723e */ /* 0x010fe200000000ff */
[----:B------:R-:W-:-:S02]  /*6fd0*/  FMUL R98, R41, R98 ;  /* 0x0000006229627220 */ /* 0x000fc40000400000 */
[----:B------:R-:W-:Y:S02]  /*6fe0*/  FMUL R99, R41, R99 ;  /* 0x0000006329637220 */ /* 0x000fe40000400000 */
[----:B------:R-:W-:Y:S02]  /*6ff0*/  FMUL R60, R60, 1.4426950216293334961 ;  /* 0x3fb8aa3b3c3c7820 */ /* 0x000fe40000400000 */
[----:B------:R-:W-:Y:S01]  /*7000*/  FMUL R49, R49, 1.4426950216293334961 ;  /* 0x3fb8aa3b31317820 */ /* 0x000fe20000400000 */
[----:B------:R-:W3:Y:S01]  /*7010*/  MUFU.EX2 R45, R51 ;  /* 0x00000033002d7308 */ /* 0x000ee20000000800 */
[----:B------:R-:W-:Y:S01]  /*7020*/  FADD R121, R50, -R2 ;  /* 0x8000000232797221 */ /* 0x000fe20000000000 */
[----:B0-----:R-:W-:Y:S06]  /*7030*/  HMMA.16816.F32 R96, R100, R64, R96 ;  /* 0x000000406460723c */ /* 0x001fec0000001860 */
[----:B------:R0:W-:Y:S01]  /*7040*/  MUFU.EX2 R116, R60 ;  /* 0x0000003c00747308 */ /* 0x0001e20000000800 */
[----:B------:R-:W-:-:S07]  /*7050*/  FADD R64, R48, -R0 ;  /* 0x8000000030407221 */ /* 0x000fce0000000000 */
[----:B------:R4:W-:Y:S01]  /*7060*/  MUFU.EX2 R122, R49 ;  /* 0x00000031007a7308 */ /* 0x0009e20000000800 */
[----:B0-----:R-:W0:Y:S04]  /*7070*/  LDSM.16.M88.4 R60, [R9+0x3000] ;  /* 0x00300000093c783b */ /* 0x001e280000000200 */
[----:B----4-:R-:W4:Y:S01]  /*7080*/  LDSM.16.M88.4 R48, [R9+0x3800] ;  /* 0x003800000930783b */ /* 0x010f220000000200 */
[C---:B------:R-:W-:Y:S02]  /*7090*/  FMUL R92, R37.reuse, R92 ;  /* 0x0000005c255c7220 */ /* 0x040fe40000400000 */
[----:B------:R-:W-:Y:S02]  /*70a0*/  FMUL R93, R37, R93 ;  /* 0x0000005d255d7220 */ /* 0x000fe40000400000 */
[----:B------:R-:W-:-:S02]  /*70b0*/  FMUL R94, R41, R94 ;  /* 0x0000005e295e7220 */ /* 0x000fc40000400000 */
[----:B------:R-:W-:Y:S02]  /*70c0*/  FMUL R95, R41, R95 ;  /* 0x0000005f295f7220 */ /* 0x000fe40000400000 */
[C---:B------:R-:W-:Y:S02]  /*70d0*/  FMUL R84, R37.reuse, R84 ;  /* 0x0000005425547220 */ /* 0x040fe40000400000 */
[----:B------:R-:W-:Y:S02]  /*70e0*/  FMUL R85, R37, R85 ;  /* 0x0000005525557220 */ /* 0x000fe40000400000 */
[C---:B------:R-:W-:Y:S01]  /*70f0*/  FMUL R86, R41.reuse, R86 ;  /* 0x0000005629567220 */ /* 0x040fe20000400000 */
[----:B-1----:R-:W-:Y:S01]  /*7100*/  HMMA.16816.F32 R92, R100, R52, R92 ;  /* 0x00000034645c723c */ /* 0x002fe2000000185c */
[----:B------:R-:W-:-:S06]  /*7110*/  FMUL R87, R41, R87 ;  /* 0x0000005729577220 */ /* 0x000fcc0000400000 */
[--C-:B------:R-:W-:Y:S01]  /*7120*/  FADD R52, R125, -R0.reuse ;  /* 0x800000007d347221 */ /* 0x100fe20000000000 */
[----:B--2---:R-:W-:Y:S03]  /*7130*/  HMMA.16816.F32 R84, R100, R56, R84 ;  /* 0x000000386454723c */ /* 0x004fe60000001854 */
[----:B------:R-:W-:Y:S02]  /*7140*/  FMUL R52, R52, 1.4426950216293334961 ;  /* 0x3fb8aa3b34347820 */ /* 0x000fe40000400000 */
[--C-:B------:R-:W-:Y:S02]  /*7150*/  FADD R53, R126, -R0.reuse ;  /* 0x800000007e357221 */ /* 0x100fe40000000000 */
[----:B------:R-:W-:Y:S01]  /*7160*/  FADD R56, R128, -R0 ;  /* 0x8000000080387221 */ /* 0x000fe20000000000 */
[----:B------:R1:W-:Y:S01]  /*7170*/  MUFU.EX2 R126, R52 ;  /* 0x00000034007e7308 */ /* 0x0003e20000000800 */
[----:B------:R-:W-:-:S02]  /*7180*/  FMUL R112, R37, R112 ;  /* 0x0000007025707220 */ /* 0x000fc40000400000 */
[----:B------:R-:W-:Y:S02]  /*7190*/  FMUL R113, R37, R113 ;  /* 0x0000007125717220 */ /* 0x000fe40000400000 */
[C---:B------:R-:W-:Y:S02]  /*71a0*/  FMUL R114, R41.reuse, R114 ;  /* 0x0000007229727220 */ /* 0x040fe40000400000 */
[----:B------:R-:W-:Y:S02]  /*71b0*/  FMUL R115, R41, R115 ;  /* 0x0000007329737220 */ /* 0x000fe40000400000 */
[----:B-1----:R-:W-:Y:S02]  /*71c0*/  FADD R52, R129, -R2 ;  /* 0x8000000281347221 */ /* 0x002fe40000000000 */
[C---:B------:R-:W-:Y:S02]  /*71d0*/  FMUL R104, R37.reuse, R104 ;  /* 0x0000006825687220 */ /* 0x040fe40000400000 */
[----:B------:R-:W-:-:S02]  /*71e0*/  FMUL R105, R37, R105 ;  /* 0x0000006925697220 */ /* 0x000fc40000400000 */
[C---:B------:R-:W-:Y:S02]  /*71f0*/  FMUL R106, R41.reuse, R106 ;  /* 0x0000006a296a7220 */ /* 0x040fe40000400000 */
[----:B------:R-:W-:Y:S02]  /*7200*/  FMUL R107, R41, R107 ;  /* 0x0000006b296b7220 */ /* 0x000fe40000400000 */
[C---:B------:R-:W-:Y:S02]  /*7210*/  FMUL R88, R37.reuse, R88 ;  /* 0x0000005825587220 */ /* 0x040fe40000400000 */
[----:B------:R-:W-:Y:S02]  /*7220*/  FMUL R89, R37, R89 ;  /* 0x0000005925597220 */ /* 0x000fe40000400000 */
[C---:B------:R-:W-:Y:S02]  /*7230*/  FMUL R90, R41.reuse, R90 ;  /* 0x0000005a295a7220 */ /* 0x040fe40000400000 */
[----:B------:R-:W-:-:S02]  /*7240*/  FMUL R91, R41, R91 ;  /* 0x0000005b295b7220 */ /* 0x000fc40000400000 */
[----:B------:R-:W-:Y:S02]  /*7250*/  FMUL R121, R121, 1.4426950216293334961 ;  /* 0x3fb8aa3b79797820 */ /* 0x000fe40000400000 */
[C---:B------:R-:W-:Y:S02]  /*7260*/  FMUL R76, R37.reuse, R76 ;  /* 0x0000004c254c7220 */ /* 0x040fe40000400000 */
[----:B------:R-:W-:Y:S02]  /*7270*/  FMUL R77, R37, R77 ;  /* 0x0000004d254d7220 */ /* 0x000fe40000400000 */
[C---:B------:R-:W-:Y:S02]  /*7280*/  FMUL R78, R41.reuse, R78 ;  /* 0x0000004e294e7220 */ /* 0x040fe40000400000 */
[----:B------:R-:W-:Y:S02]  /*7290*/  FMUL R79, R41, R79 ;  /* 0x0000004f294f7220 */ /* 0x000fe40000400000 */
[----:B------:R-:W-:-:S02]  /*72a0*/  FMUL R129, R56, 1.4426950216293334961 ;  /* 0x3fb8aa3b38817820 */ /* 0x000fc40000400000 */
[C---:B------:R-:W-:Y:S02]  /*72b0*/  FMUL R80, R37.reuse, R80 ;  /* 0x0000005025507220 */ /* 0x040fe40000400000 */
[----:B------:R-:W-:Y:S02]  /*72c0*/  FMUL R81, R37, R81 ;  /* 0x0000005125517220 */ /* 0x000fe40000400000 */
[C---:B------:R-:W-:Y:S02]  /*72d0*/  FMUL R82, R41.reuse, R82 ;  /* 0x0000005229527220 */ /* 0x040fe40000400000 */
[----:B------:R-:W-:Y:S02]  /*72e0*/  FMUL R83, R41, R83 ;  /* 0x0000005329537220 */ /* 0x000fe40000400000 */
[----:B------:R-:W-:Y:S02]  /*72f0*/  FMUL R64, R64, 1.4426950216293334961 ;  /* 0x3fb8aa3b40407820 */ /* 0x000fe40000400000 */
[----:B------:R-:W-:Y:S01]  /*7300*/  FMUL R53, R53, 1.4426950216293334961 ;  /* 0x3fb8aa3b35357820 */ /* 0x000fe20000400000 */
[----:B------:R-:W-:Y:S01]  /*7310*/  MUFU.EX2 R121, R121 ;  /* 0x0000007900797308 */ /* 0x000fe20000000800 */
[C---:B------:R-:W-:Y:S07]  /*7320*/  HMMA.16816.F32 R112, R100.reuse, R108, R112 ;  /* 0x0000006c6470723c */ /* 0x040fee0000001870 */
[----:B------:R-:W1:Y:S01]  /*7330*/  MUFU.EX2 R125, R64 ;  /* 0x00000040007d7308 */ /* 0x000e620000000800 */
[C---:B------:R-:W-:Y:S07]  /*7340*/  HMMA.16816.F32 R104, R100.reuse, R72, R104 ;  /* 0x000000486468723c */ /* 0x040fee0000001868 */
[----:B------:R-:W-:Y:S01]  /*7350*/  MUFU.EX2 R128, R53 ;  /* 0x0000003500807308 */ /* 0x000fe20000000800 */
[C---:B------:R-:W-:Y:S07]  /*7360*/  HMMA.16816.F32 R88, R100.reuse, R68, R88 ;  /* 0x000000446458723c */ /* 0x040fee0000001858 */
[----:B------:R-:W2:Y:S01]  /*7370*/  MUFU.EX2 R129, R129 ;  /* 0x0000008100817308 */ /* 0x000ea20000000800 */
[C---:B0-----:R-:W-:Y:S08]  /*7380*/  HMMA.16816.F32 R76, R100.reuse, R60, R76 ;  /* 0x0000003c644c723c */ /* 0x041ff0000000184c */
[----:B----4-:R-:W-:Y:S07]  /*7390*/  HMMA.16816.F32 R100, R100, R48, R80 ;  /* 0x000000306464723c */ /* 0x010fee0000001850 */
[----:B------:R-:W-:-:S04]  /*73a0*/  FADD R48, R132, -R2 ;  /* 0x8000000284307221 */ /* 0x000fc80000000000 */
[----:B------:R-:W-:Y:S02]  /*73b0*/  FMUL R49, R48, 1.4426950216293334961 ;  /* 0x3fb8aa3b30317820 */ /* 0x000fe40000400000 */
[----:B------:R-:W-:Y:S02]  /*73c0*/  FADD R48, R131, -R2 ;  /* 0x8000000283307221 */ /* 0x000fe40000000000 */
[----:B------:R0:W-:Y:S01]  /*73d0*/  MUFU.EX2 R131, R49 ;  /* 0x0000003100837308 */ /* 0x0001e20000000800 */
[----:B---3--:R-:W-:Y:S02]  /*73e0*/  F2FP.PACK_AB R80, R45, R44 ;  /* 0x0000002c2d50723e */ /* 0x008fe400000000ff */
[----:B-1----:R-:W-:Y:S02]  /*73f0*/  F2FP.PACK_AB R81, R126, R125 ;  /* 0x0000007d7e51723e */ /* 0x002fe400000000ff */
[----:B------:R-:W-:Y:S01]  /*7400*/  F2FP.PACK_AB R82, R121, R116 ;  /* 0x000000747952723e */ /* 0x000fe200000000ff */
[----:B0-----:R-:W-:-:S02]  /*7410*/  FMUL R49, R48, 1.4426950216293334961 ;  /* 0x3fb8aa3b30317820 */ /* 0x001fc40000400000 */
[----:B------:R-:W-:Y:S01]  /*7420*/  FADD R48, R133, -R2 ;  /* 0x8000000285307221 */ /* 0x000fe20000000000 */
[----:B--2---:R-:W-:Y:S01]  /*7430*/  F2FP.PACK_AB R83, R129, R128 ;  /* 0x000000808153723e */ /* 0x004fe200000000ff */
[----:B------:R0:W-:Y:S01]  /*7440*/  MUFU.EX2 R133, R49 ;  /* 0x0000003100857308 */ /* 0x0001e20000000800 */
[----:B------:R-:W-:Y:S01]  /*7450*/  LOP3.LUT R152, R9, 0x40, RZ, 0x3c, !PT ;  /* 0x0000004009987812 */ /* 0x000fe200078e3cff */
[----:B0-----:R-:W-:Y:S02]  /*7460*/  FMUL R49, R48, 1.4426950216293334961 ;  /* 0x3fb8aa3b30317820 */ /* 0x001fe40000400000 */
[----:B------:R-:W-:-:S04]  /*7470*/  FADD R48, R134, -R0 ;  /* 0x8000000086307221 */ /* 0x000fc80000000000 */
[----:B------:R0:W-:Y:S01]  /*7480*/  MUFU.EX2 R134, R49 ;  /* 0x0000003100867308 */ /* 0x0001e20000000800 */
[----:B------:R-:W-:Y:S01]  /*7490*/  HMMA.16816.F32 R96, R80, R66, R96 ;  /* 0x000000425060723c */ /* 0x000fe20000001860 */
[----:B------:R-:W1:Y:S01]  /*74a0*/  LDSM.16.M88.4 R64, [R152] ;  /* 0x000000009840783b */ /* 0x000e620000000200 */
[----:B0-----:R-:W-:Y:S02]  /*74b0*/  FMUL R49, R48, 1.4426950216293334961 ;  /* 0x3fb8aa3b30317820 */ /* 0x001fe40000400000 */
[----:B------:R-:W-:-:S03]  /*74c0*/  FADD R48, R135, -R0 ;  /* 0x8000000087307221 */ /* 0x000fc60000000000 */
[----:B------:R0:W-:Y:S01]  /*74d0*/  MUFU.EX2 R135, R49 ;  /* 0x0000003100877308 */ /* 0x0001e20000000800 */
[----:B------:R-:W-:Y:S02]  /*74e0*/  FMUL R52, R52, 1.4426950216293334961 ;  /* 0x3fb8aa3b34347820 */ /* 0x000fe40000400000 */
[----:B------:R-:W-:Y:S02]  /*74f0*/  FADD R53, R130, -R2 ;  /* 0x8000000282357221 */ /* 0x000fe40000000000 */
[----:B0-----:R-:W-:Y:S02]  /*7500*/  FMUL R49, R48, 1.4426950216293334961 ;  /* 0x3fb8aa3b30317820 */ /* 0x001fe40000400000 */
[----:B------:R-:W-:Y:S02]  /*7510*/  FADD R48, R136, -R0 ;  /* 0x8000000088307221 */ /* 0x000fe40000000000 */
[----:B------:R0:W2:Y:S01]  /*7520*/  MUFU.EX2 R136, R49 ;  /* 0x0000003100887308 */ /* 0x0000a20000000800 */
[----:B------:R-:W-:Y:S01]  /*7530*/  HMMA.16816.F32 R112, R80, R110, R112 ;  /* 0x0000006e5070723c */ /* 0x000fe20000001870 */
[----:B0-----:R-:W-:-:S02]  /*7540*/  FMUL R49, R48, 1.4426950216293334961 ;  /* 0x3fb8aa3b30317820 */ /* 0x001fc40000400000 */
[----:B------:R-:W-:-:S04]  /*7550*/  FADD R48, R138, -R0 ;  /* 0x800000008a307221 */ /* 0x000fc80000000000 */
[----:B------:R0:W-:Y:S08]  /*7560*/  MUFU.EX2 R130, R52 ;  /* 0x0000003400827308 */ /* 0x0001f00000000800 */
[----:B------:R3:W-:Y:S01]  /*7570*/  MUFU.EX2 R138, R49 ;  /* 0x00000031008a7308 */ /* 0x0007e20000000800 */
[----:B0-----:R-:W-:Y:S02]  /*7580*/  FMUL R52, R53, 1.4426950216293334961 ;  /* 0x3fb8aa3b35347820 */ /* 0x001fe40000400000 */
[----:B---3--:R-:W-:-:S05]  /*7590*/  FMUL R49, R48, 1.4426950216293334961 ;  /* 0x3fb8aa3b30317820 */ /* 0x008fca0000400000 */
[----:B------:R0:W3:Y:S01]  /*75a0*/  MUFU.EX2 R132, R52 ;  /* 0x0000003400847308 */ /* 0x0000e20000000800 */
[----:B------:R-:W-:-:S07]  /*75b0*/  FADD R48, R140, -R2 ;  /* 0x800000028c307221 */ /* 0x000fce0000000000 */
[----:B------:R4:W5:Y:S01]  /*75c0*/  MUFU.EX2 R140, R49 ;  /* 0x00000031008c7308 */ /* 0x0009620000000800 */
[----:B------:R-:W-:Y:S01]  /*75d0*/  FMUL R48, R48, 1.4426950216293334961 ;  /* 0x3fb8aa3b30307820 */ /* 0x000fe20000400000 */
[----:B------:R-:W-:Y:S01]  /*75e0*/  HMMA.16816.F32 R92, R80, R54, R92 ;  /* 0x00000036505c723c */ /* 0x000fe2000000185c */
[----:B0-----:R-:W0:Y:S01]  /*75f0*/  LDSM.16.M88.4 R52, [R152+0x800] ;  /* 0x000800009834783b */ /* 0x001e220000000200 */
[----:B----4-:R-:W-:-:S04]  /*7600*/  FADD R49, R142, -R2 ;  /* 0x800000028e317221 */ /* 0x010fc80000000000 */
[----:B------:R4:W-:Y:S02]  /*7610*/  MUFU.EX2 R142, R48 ;  /* 0x00000030008e7308 */ /* 0x0009e40000000800 */
[----:B------:R-:W-:Y:S01]  /*7620*/  HMMA.16816.F32 R104, R80, R74, R104 ;  /* 0x0000004a5068723c */ /* 0x000fe20000001868 */
[----:B------:R-:W-:Y:S01]  /*7630*/  FADD R108, R124, -R2 ;  /* 0x800000027c6c7221 */ /* 0x000fe20000000000 */
[----:B------:R-:W-:Y:S01]  /*7640*/  LDSM.16.M88.4 R72, [R152+0x2000] ;  /* 0x002000009848783b */ /* 0x000fe20000000200 */
[----:B----4-:R-:W-:-:S05]  /*7650*/  FMUL R48, R49, 1.4426950216293334961 ;  /* 0x3fb8aa3b31307820 */ /* 0x010fca0000400000 */
[----:B------:R-:W-:Y:S01]  /*7660*/  HMMA.16816.F32 R88, R80, R70, R88 ;  /* 0x000000465058723c */ /* 0x000fe20000001858 */
[----:B--2---:R-:W-:-:S07]  /*7670*/  F2FP.PACK_AB R49, R136, R135 ;  /* 0x000000878831723e */ /* 0x004fce00000000ff */
[C---:B------:R-:W-:Y:S01]  /*7680*/  HMMA.16816.F32 R84, R80.reuse, R58, R84 ;  /* 0x0000003a5054723c */ /* 0x040fe20000001854 */
[----:B------:R-:W-:Y:S01]  /*7690*/  FMUL R108, R108, 1.4426950216293334961 ;  /* 0x3fb8aa3b6c6c7820 */ /* 0x000fe20000400000 */
[----:B------:R-:W-:Y:S04]  /*76a0*/  LDSM.16.M88.4 R56, [R152+0x1000] ;  /* 0x001000009838783b */ /* 0x000fe80000000200 */
[----:B------:R-:W-:Y:S02]  /*76b0*/  LDSM.16.M88.4 R68, [R152+0x2800] ;  /* 0x002800009844783b */ /* 0x000fe40000000200 */
[C---:B------:R-:W-:Y:S02]  /*76c0*/  HMMA.16816.F32 R76, R80.reuse, R62, R76 ;  /* 0x0000003e504c723c */ /* 0x040fe4000000184c */
[----:B------:R-:W-:Y:S06]  /*76d0*/  LDSM.16.M88.4 R60, [R152+0x1800] ;  /* 0x00180000983c783b */ /* 0x000fec0000000200 */
[----:B------:R-:W-:Y:S07]  /*76e0*/  HMMA.16816.F32 R100, R80, R50, R100 ;  /* 0x000000325064723c */ /* 0x000fee0000001864 */
[----:B------:R-:W-:Y:S01]  /*76f0*/  FADD R80, R127, -R2 ;  /* 0x800000027f507221 */ /* 0x000fe20000000000 */
[----:B---3--:R-:W-:Y:S01]  /*7700*/  F2FP.PACK_AB R50, R131, R132 ;  /* 0x000000848332723e */ /* 0x008fe200000000ff */
[----:B------:R2:W-:Y:S01]  /*7710*/  MUFU.EX2 R127, R48 ;  /* 0x00000030007f7308 */ /* 0x0005e20000000800 */
[----:B-----5:R-:W-:-:S02]  /*7720*/  F2FP.PACK_AB R51, R140, R138 ;  /* 0x0000008a8c33723e */ /* 0x020fc400000000ff */
[----:B--2---:R-:W-:-:S07]  /*7730*/  F2FP.PACK_AB R48, R130, R122 ;  /* 0x0000007a8230723e */ /* 0x004fce00000000ff */
[C---:B-1----:R-:W-:Y:S07]  /*7740*/  HMMA.16816.F32 R112, R48.reuse, R64, R112 ;  /* 0x000000403070723c */ /* 0x042fee0000001870 */
[----:B------:R-:W-:Y:S02]  /*7750*/  FADD R64, R123, -R2 ;  /* 0x800000027b407221 */ /* 0x000fe40000000000 */
[----:B------:R1:W-:Y:S01]  /*7760*/  MUFU.EX2 R123, R108 ;  /* 0x0000006c007b7308 */ /* 0x0003e20000000800 */
[----:B------:R-:W-:Y:S01]  /*7770*/  FMUL R80, R80, 1.4426950216293334961 ;  /* 0x3fb8aa3b50507820 */ /* 0x000fe20000400000 */
[----:B-1----:R-:W1:Y:S06]  /*7780*/  LDSM.16.M88.4 R108, [R152+0x3800] ;  /* 0x00380000986c783b */ /* 0x002e6c0000000200 */
[----:B------:R2:W-:Y:S02]  /*7790*/  MUFU.EX2 R124, R80 ;  /* 0x00000050007c7308 */ /* 0x0005e40000000800 */
[----:B--2---:R-:W2:Y:S01]  /*77a0*/  LDSM.16.M88.4 R80, [R152+0x3000] ;  /* 0x003000009850783b */ /* 0x004ea20000000200 */
[----:B0-----:R-:W-:Y:S07]  /*77b0*/  HMMA.16816.F32 R104, R48, R52, R104 ;  /* 0x000000343068723c */ /* 0x001fee0000001868 */
[----:B------:R-:W-:-:S04]  /*77c0*/  FADD R52, R120, -R0 ;  /* 0x8000000078347221 */ /* 0x000fc80000000000 */
[----:B------:R-:W-:Y:S02]  /*77d0*/  FMUL R53, R52, 1.4426950216293334961 ;  /* 0x3fb8aa3b34357820 */ /* 0x000fe40000400000 */
[----:B------:R-:W-:Y:S02]  /*77e0*/  FADD R52, R119, -R0 ;  /* 0x8000000077347221 */ /* 0x000fe40000000000 */
[----:B------:R0:W-:Y:S01]  /*77f0*/  MUFU.EX2 R119, R53 ;  /* 0x0000003500777308 */ /* 0x0001e20000000800 */
[--C-:B------:R-:W-:Y:S02]  /*7800*/  FADD R13, R13, -R2.reuse ;  /* 0x800000020d0d7221 */ /* 0x100fe40000000000 */
[----:B------:R-:W-:Y:S02]  /*7810*/  FADD R12, R12, -R2 ;  /* 0x800000020c0c7221 */ /* 0x000fe40000000000 */
[----:B0-----:R-:W-:Y:S02]  /*7820*/  FMUL R53, R52, 1.4426950216293334961 ;  /* 0x3fb8aa3b34357820 */ /* 0x001fe40000400000 */
[----:B------:R-:W-:-:S02]  /*7830*/  FADD R52, R118, -R0 ;  /* 0x8000000076347221 */ /* 0x000fc40000000000 */
[----:B------:R0:W3:Y:S01]  /*7840*/  MUFU.EX2 R118, R53 ;  /* 0x0000003500767308 */ /* 0x0000e20000000800 */
[----:B------:R-:W-:Y:S02]  /*7850*/  FMUL R13, R13, 1.4426950216293334961 ;  /* 0x3fb8aa3b0d0d7820 */ /* 0x000fe40000400000 */
[--C-:B------:R-:W-:Y:S01]  /*7860*/  FADD R16, R16, -R0.reuse ;  /* 0x8000000010107221 */ /* 0x100fe20000000000 */
[----:B-1----:R-:W-:Y:S01]  /*7870*/  HMMA.16816.F32 R100, R48, R108, R100 ;  /* 0x0000006c3064723c */ /* 0x002fe20000001864 */
[----:B0-----:R-:W-:Y:S02]  /*7880*/  FMUL R53, R52, 1.4426950216293334961 ;  /* 0x3fb8aa3b34357820 */ /* 0x001fe40000400000 */
[--C-:B------:R-:W-:Y:S01]  /*7890*/  FADD R52, R117, -R0.reuse ;  /* 0x8000000075347221 */ /* 0x100fe20000000000 */
[----:B------:R0:W-:Y:S01]  /*78a0*/  MUFU.EX2 R108, R13 ;  /* 0x0000000d006c7308 */ /* 0x0001e20000000800 */
[----:B------:R-:W-:Y:S02]  /*78b0*/  FMUL R16, R16, 1.4426950216293334961 ;  /* 0x3fb8aa3b10107820 */ /* 0x000fe40000400000 */
[----:B------:R-:W-:-:S02]  /*78c0*/  FADD R18, R18, -R0 ;  /* 0x8000000012127221 */ /* 0x000fc40000000000 */
[----:B------:R-:W-:-:S03]  /*78d0*/  FADD R17, R17, -R0 ;  /* 0x8000000011117221 */ /* 0x000fc60000000000 */
[----:B------:R1:W-:Y:S01]  /*78e0*/  MUFU.EX2 R117, R53 ;  /* 0x0000003500757308 */ /* 0x0003e20000000800 */
[----:B0-----:R-:W-:Y:S02]  /*78f0*/  FMUL R13, R12, 1.4426950216293334961 ;  /* 0x3fb8aa3b0c0d7820 */ /* 0x001fe40000400000 */
[----:B------:R-:W-:Y:S02]  /*7900*/  FADD R12, R11, -R2 ;  /* 0x800000020b0c7221 */ /* 0x000fe40000000000 */
[----:B------:R-:W-:Y:S02]  /*7910*/  FADD R15, R15, -R0 ;  /* 0x800000000f0f7221 */ /* 0x000fe40000000000 */
[----:B------:R-:W-:Y:S02]  /*7920*/  FADD R19, R19, -R2 ;  /* 0x8000000213137221 */ /* 0x000fe40000000000 */
[----:B-1----:R-:W-:Y:S01]  /*7930*/  FMUL R53, R52, 1.4426950216293334961 ;  /* 0x3fb8aa3b34357820 */ /* 0x002fe20000400000 */
[----:B------:R-:W-:Y:S01]  /*7940*/  HMMA.16816.F32 R88, R48, R56, R88 ;  /* 0x000000383058723c */ /* 0x000fe20000001858 */
[----:B------:R-:W-:-:S02]  /*7950*/  FADD R33, R33, R34 ;  /* 0x0000002221217221 */ /* 0x000fc40000000000 */
[----:B------:R-:W-:Y:S01]  /*7960*/  FADD R38, R38, R39 ;  /* 0x0000002726267221 */ /* 0x000fe20000000000 */
[----:B------:R0:W-:Y:S01]  /*7970*/  MUFU.EX2 R150, R16 ;  /* 0x0000001000967308 */ /* 0x0001e20000000800 */
[----:B------:R-:W-:-:S03]  /*7980*/  FADD R52, R43, -R2 ;  /* 0x800000022b347221 */ /* 0x000fc60000000000 */
[----:B------:R-:W-:Y:S01]  /*7990*/  HMMA.16816.F32 R96, R48, R60, R96 ;  /* 0x0000003c3060723c */ /* 0x000fe20000001860 */
[----:B------:R-:W-:Y:S02]  /*79a0*/  FMUL R12, R12, 1.4426950216293334961 ;  /* 0x3fb8aa3b0c0c7820 */ /* 0x000fe40000400000 */
[----:B------:R-:W-:Y:S01]  /*79b0*/  FMUL R18, R18, 1.4426950216293334961 ;  /* 0x3fb8aa3b12127820 */ /* 0x000fe20000400000 */
[----:B------:R-:W1:Y:S01]  /*79c0*/  MUFU.EX2 R43, R53 ;  /* 0x00000035002b7308 */ /* 0x000e620000000800 */
[----:B------:R-:W-:Y:S02]  /*79d0*/  FMUL R17, R17, 1.4426950216293334961 ;  /* 0x3fb8aa3b11117820 */ /* 0x000fe40000400000 */
[----:B------:R-:W-:Y:S02]  /*79e0*/  FMUL R15, R15, 1.4426950216293334961 ;  /* 0x3fb8aa3b0f0f7820 */ /* 0x000fe40000400000 */
[----:B------:R-:W-:Y:S02]  /*79f0*/  FMUL R19, R19, 1.4426950216293334961 ;  /* 0x3fb8aa3b13137820 */ /* 0x000fe40000400000 */
[----:B0-----:R-:W-:-:S02]  /*7a00*/  FADD R16, R20, -R2 ;  /* 0x8000000214107221 */ /* 0x001fc40000000000 */
[----:B------:R-:W-:Y:S02]  /*7a10*/  FADD R35, R35, R33 ;  /* 0x0000002123237221 */ /* 0x000fe40000000000 */
[----:B------:R-:W-:Y:S01]  /*7a20*/  FADD R38, R40, R38 ;  /* 0x0000002628267221 */ /* 0x000fe20000000000 */
[----:B------:R-:W-:Y:S01]  /*7a30*/  HMMA.16816.F32 R92, R48, R72, R92 ;  /* 0x00000048305c723c */ /* 0x000fe2000000185c */
[----:B------:R-:W-:Y:S01]  /*7a40*/  FADD R60, R21, -R2 ;  /* 0x80000002153c7221 */ /* 0x000fe20000000000 */
[----:B------:R-:W-:Y:S01]  /*7a50*/  MUFU.EX2 R11, R13 ;  /* 0x0000000d000b7308 */ /* 0x000fe20000000800 */
[----:B------:R-:W-:Y:S02]  /*7a60*/  FMUL R21, R16, 1.4426950216293334961 ;  /* 0x3fb8aa3b10157820 */ /* 0x000fe40000400000 */
[----:B------:R-:W-:-:S03]  /*7a70*/  FADD R36, R36, R35 ;  /* 0x0000002324247221 */ /* 0x000fc60000000000 */
[----:B------:R-:W-:Y:S01]  /*7a80*/  HMMA.16816.F32 R84, R48, R68, R84 ;  /* 0x000000443054723c */ /* 0x000fe20000001854 */
[----:B------:R-:W-:Y:S01]  /*7a90*/  FADD R38, R42, R38 ;  /* 0x000000262a267221 */ /* 0x000fe20000000000 */
[----:B------:R-:W-:Y:S01]  /*7aa0*/  MUFU.EX2 R109, R12 ;  /* 0x0000000c006d7308 */ /* 0x000fe20000000800 */
[----:B------:R-:W-:-:S05]  /*7ab0*/  FADD R36, R44, R36 ;  /* 0x000000242c247221 */ /* 0x000fca0000000000 */
[----:B--2---:R-:W-:Y:S02]  /*7ac0*/  HMMA.16816.F32 R76, R48, R80, R76 ;  /* 0x00000050304c723c */ /* 0x004fe4000000184c */
[----:B------:R-:W-:Y:S01]  /*7ad0*/  MUFU.EX2 R148, R18 ;  /* 0x0000001200947308 */ /* 0x000fe20000000800 */
[----:B------:R-:W-:-:S04]  /*7ae0*/  FADD R125, R125, R38 ;  /* 0x000000267d7d7221 */ /* 0x000fc80000000000 */
[----:B------:R-:W-:-:S03]  /*7af0*/  FADD R81, R14, -R2 ;  /* 0x800000020e517221 */ /* 0x000fc60000000000 */
[----:B------:R-:W0:Y:S08]  /*7b00*/  MUFU.EX2 R149, R17 ;  /* 0x0000001100957308 */ /* 0x000e300000000800 */
[----:B------:R2:W-:Y:S08]  /*7b10*/  MUFU.EX2 R151, R15 ;  /* 0x0000000f00977308 */ /* 0x0005f00000000800 */
[----:B------:R4:W-:Y:S01]  /*7b20*/  MUFU.EX2 R20, R19 ;  /* 0x0000001300147308 */ /* 0x0009e20000000800 */
[----:B--2---:R-:W2:Y:S01]  /*7b30*/  LDSM.16.M88.4 R12, [R9+0x1080] ;  /* 0x00108000090c783b */ /* 0x004ea20000000200 */
[----:B------:R-:W-:-:S03]  /*7b40*/  FADD R36, R45, R36 ;  /* 0x000000242d247221 */ /* 0x000fc60000000000 */
[----:B----4-:R-:W4:Y:S01]  /*7b50*/  LDSM.16.M88.4 R16, [R9+0x1880] ;  /* 0x001880000910783b */ /* 0x010f220000000200 */
[----:B------:R-:W-:Y:S01]  /*7b60*/  FADD R125, R126, R125 ;  /* 0x0000007d7e7d7221 */ /* 0x000fe20000000000 */
[----:B------:R-:W-:Y:S02]  /*7b70*/  F2FP.PACK_AB R48, R134, R133 ;  /* 0x000000858630723e */ /* 0x000fe400000000ff */
[----:B---3--:R-:W-:Y:S02]  /*7b80*/  F2FP.PACK_AB R49, R118, R119 ;  /* 0x000000777631723e */ /* 0x008fe400000000ff */
[----:B------:R-:W-:Y:S02]  /*7b90*/  F2FP.PACK_AB R50, R127, R142 ;  /* 0x0000008e7f32723e */ /* 0x000fe400000000ff */
[----:B-1----:R-:W-:Y:S01]  /*7ba0*/  F2FP.PACK_AB R51, R43, R117 ;  /* 0x000000752b33723e */ /* 0x002fe200000000ff */
[----:B------:R-:W-:Y:S02]  /*7bb0*/  FMUL R64, R64, 1.4426950216293334961 ;  /* 0x3fb8aa3b40407820 */ /* 0x000fe40000400000 */
[----:B------:R-:W-:-:S02]  /*7bc0*/  FADD R116, R116, R36 ;  /* 0x0000002474747221 */ /* 0x000fc40000000000 */
[----:B------:R-:W-:Y:S02]  /*7bd0*/  FADD R125, R128, R125 ;  /* 0x0000007d807d7221 */ /* 0x000fe40000000000 */
[----:B------:R-:W-:Y:S01]  /*7be0*/  FMUL R52, R52, 1.4426950216293334961 ;  /* 0x3fb8aa3b34347820 */ /* 0x000fe20000400000 */
[----:B------:R1:W-:Y:S01]  /*7bf0*/  MUFU.EX2 R120, R64 ;  /* 0x0000004000787308 */ /* 0x0003e20000000800 */
[----:B------:R-:W-:Y:S01]  /*7c00*/  FADD R116, R121, R116 ;  /* 0x0000007479747221 */ /* 0x000fe20000000000 */
[----:B------:R-:W-:Y:S01]  /*7c10*/  HMMA.16816.F32 R88, R48, R58, R88 ;  /* 0x0000003a3058723c */ /* 0x000fe20000001858 */
[----:B------:R-:W-:Y:S01]  /*7c20*/  FADD R129, R129, R125 ;  /* 0x0000007d81817221 */ /* 0x000fe20000000000 */
[----:B------:R-:W-:Y:S01]  /*7c30*/  LDSM.16.M88.4 R56, [R9+0x880] ;  /* 0x000880000938783b */ /* 0x000fe20000000200 */
[----:B------:R-:W-:-:S03]  /*7c40*/  FMUL R65, R60, 1.4426950216293334961 ;  /* 0x3fb8aa3b3c417820 */ /* 0x000fc60000400000 */
[----:B------:R-:W3:Y:S01]  /*7c50*/  MUFU.EX2 R80, R52 ;  /* 0x0000003400507308 */ /* 0x000ee20000000800 */
[----:B-1----:R-:W-:Y:S01]  /*7c60*/  FADD R64, R22, -R2 ;  /* 0x8000000216407221 */ /* 0x002fe20000000000 */
[C---:B------:R-:W-:Y:S01]  /*7c70*/  HMMA.16816.F32 R96, R48.reuse, R62, R96 ;  /* 0x0000003e3060723c */ /* 0x040fe20000001860 */
[----:B------:R-:W-:Y:S01]  /*7c80*/  FADD R116, R122, R116 ;  /* 0x000000747a747221 */ /* 0x000fe20000000000 */
[----:B------:R-:W-:Y:S01]  /*7c90*/  LDSM.16.M88.4 R60, [R9+0x2080] ;  /* 0x00208000093c783b */ /* 0x000fe20000000200 */
[----:B------:R-:W-:Y:S02]  /*7ca0*/  FADD R129, R135, R129 ;  /* 0x0000008187817221 */ /* 0x000fe40000000000 */
[----:B------:R-:W-:Y:S01]  /*7cb0*/  FMUL R34, R64, 1.4426950216293334961 ;  /* 0x3fb8aa3b40227820 */ /* 0x000fe20000400000 */
[----:B------:R1:W-:Y:S02]  /*7cc0*/  MUFU.EX2 R22, R65 ;  /* 0x0000004100167308 */ /* 0x0003e40000000800 */
[----:B------:R-:W-:Y:S01]  /*7cd0*/  HMMA.16816.F32 R112, R48, R66, R112 ;  /* 0x000000423070723c */ /* 0x000fe20000001870 */
[----:B------:R-:W-:-:S02]  /*7ce0*/  FADD R130, R130, R116 ;  /* 0x0000007482827221 */ /* 0x000fc40000000000 */
[----:B------:R-:W-:Y:S01]  /*7cf0*/  FADD R129, R136, R129 ;  /* 0x0000008188817221 */ /* 0x000fe20000000000 */
[----:B-1----:R-:W-:Y:S04]  /*7d00*/  LDSM.16.M88.4 R64, [R9+0x2880] ;  /* 0x002880000940783b */ /* 0x002fe80000000200 */
[C---:B------:R-:W-:Y:S01]  /*7d10*/  HMMA.16816.F32 R104, R48.reuse, R54, R104 ;  /* 0x000000363068723c */ /* 0x040fe20000001868 */
[----:B------:R-:W1:Y:S07]  /*7d20*/  LDSM.16.M88.4 R52, [R9+0x80] ;  /* 0x000080000934783b */ /* 0x000e6e0000000200 */
[----:B------:R-:W-:Y:S01]  /*7d30*/  HMMA.16816.F32 R92, R48, R74, R92 ;  /* 0x0000004a305c723c */ /* 0x000fe2000000185c */
[----:B------:R-:W-:Y:S01]  /*7d40*/  LDSM.16.M88.4 R72, [R9+0x3880] ;  /* 0x003880000948783b */ /* 0x000fe20000000200 */
[----:B------:R-:W-:-:S06]  /*7d50*/  FADD R130, R132, R130 ;  /* 0x0000008284827221 */ /* 0x000fcc0000000000 */
[C---:B------:R-:W-:Y:S01]  /*7d60*/  HMMA.16816.F32 R84, R48.reuse, R70, R84 ;  /* 0x000000463054723c */ /* 0x040fe20000001854 */
[----:B------:R-:W5:Y:S01]  /*7d70*/  LDSM.16.M88.4 R68, [R9+0x3080] ;  /* 0x003080000944783b */ /* 0x000f620000000200 */
[----:B------:R-:W-:Y:S02]  /*7d80*/  FADD R138, R138, R129 ;  /* 0x000000818a8a7221 */ /* 0x000fe40000000000 */
[----:B------:R-:W-:Y:S02]  /*7d90*/  FADD R130, R131, R130 ;  /* 0x0000008283827221 */ /* 0x000fe40000000000 */
[----:B------:R-:W-:Y:S02]  /*7da0*/  FADD R138, R140, R138 ;  /* 0x0000008a8c8a7221 */ /* 0x000fe40000000000 */
[----:B------:R-:W-:Y:S01]  /*7db0*/  HMMA.16816.F32 R76, R48, R82, R76 ;  /* 0x00000052304c723c */ /* 0x000fe2000000184c */
[----:B------:R-:W-:Y:S02]  /*7dc0*/  FADD R133, R133, R130 ;  /* 0x0000008285857221 */ /* 0x000fe40000000000 */
[----:B------:R-:W-:-:S05]  /*7dd0*/  FADD R138, R119, R138 ;  /* 0x0000008a778a7221 */ /* 0x000fca0000000000 */
[----:B------:R-:W-:Y:S01]  /*7de0*/  HMMA.16816.F32 R100, R48, R110, R100 ;  /* 0x0000006e3064723c */ /* 0x000fe20000001864 */
[----:B------:R-:W-:Y:S02]  /*7df0*/  FADD R33, R25, -R2 ;  /* 0x8000000219217221 */ /* 0x000fe40000000000 */
[----:B------:R-:W-:-:S04]  /*7e00*/  FADD R145, R145, -R0 ;  /* 0x8000000091917221 */ /* 0x000fc80000000000 */
[----:B------:R-:W-:Y:S02]  /*7e10*/  F2FP.PACK_AB R48, R123, R124 ;  /* 0x0000007c7b30723e */ /* 0x000fe400000000ff */
[----:B0-----:R-:W-:Y:S02]  /*7e20*/  F2FP.PACK_AB R49, R149, R148 ;  /* 0x000000949531723e */ /* 0x001fe400000000ff */
[----:B---3--:R-:W-:Y:S02]  /*7e30*/  F2FP.PACK_AB R50, R80, R120 ;  /* 0x000000785032723e */ /* 0x008fe400000000ff */
[----:B------:R-:W-:Y:S01]  /*7e40*/  F2FP.PACK_AB R51, R151, R150 ;  /* 0x000000969733723e */ /* 0x000fe200000000ff */
[--C-:B------:R-:W-:Y:S01]  /*7e50*/  FADD R144, R144, -R0.reuse ;  /* 0x8000000090907221 */ /* 0x100fe20000000000 */
[----:B------:R0:W-:Y:S01]  /*7e60*/  MUFU.EX2 R25, R34 ;  /* 0x0000002200197308 */ /* 0x0001e20000000800 */
[----:B------:R-:W-:Y:S02]  /*7e70*/  FADD R141, R141, -R0 ;  /* 0x800000008d8d7221 */ /* 0x000fe40000000000 */
[----:B------:R-:W-:-:S02]  /*7e80*/  FADD R133, R134, R133 ;  /* 0x0000008586857221 */ /* 0x000fc40000000000 */
[----:B------:R-:W-:Y:S01]  /*7e90*/  FADD R138, R118, R138 ;  /* 0x0000008a768a7221 */ /* 0x000fe20000000000 */
[C---:B--2---:R-:W-:Y:S01]  /*7ea0*/  HMMA.16816.F32 R88, R48.reuse, R12, R88 ;  /* 0x0000000c3058723c */ /* 0x044fe20000001858 */
[----:B------:R-:W-:Y:S02]  /*7eb0*/  FMUL R81, R81, 1.4426950216293334961 ;  /* 0x3fb8aa3b51517820 */ /* 0x000fe40000400000 */
[----:B0-----:R-:W-:Y:S02]  /*7ec0*/  FADD R34, R143, -R0 ;  /* 0x800000008f227221 */ /* 0x001fe40000000000 */
[----:B------:R-:W-:Y:S02]  /*7ed0*/  FADD R133, R142, R133 ;  /* 0x000000858e857221 */ /* 0x000fe40000000000 */
[----:B------:R-:W-:Y:S01]  /*7ee0*/  FMUL R13, R145, 1.4426950216293334961 ;  /* 0x3fb8aa3b910d7820 */ /* 0x000fe20000400000 */
[----:B----4-:R-:W-:Y:S01]  /*7ef0*/  HMMA.16816.F32 R96, R48, R16, R96 ;  /* 0x000000103060723c */ /* 0x010fe20000001860 */
[----:B------:R-:W-:-:S02]  /*7f00*/  FMUL R34, R34, 1.4426950216293334961 ;  /* 0x3fb8aa3b22227820 */ /* 0x000fc40000400000 */
[----:B------:R-:W-:-:S04]  /*7f10*/  FADD R138, R117, R138 ;  /* 0x0000008a758a7221 */ /* 0x000fc80000000000 */
[----:B------:R-:W-:Y:S02]  /*7f20*/  FMUL R16, R144, 1.4426950216293334961 ;  /* 0x3fb8aa3b90107820 */ /* 0x000fe40000400000 */
[----:B------:R-:W-:Y:S01]  /*7f30*/  FMUL R17, R141, 1.4426950216293334961 ;  /* 0x3fb8aa3b8d117820 */ /* 0x000fe20000400000 */
[----:B------:R-:W0:Y:S01]  /*7f40*/  MUFU.EX2 R81, R81 ;  /* 0x0000005100517308 */ /* 0x000e220000000800 */
[----:B------:R-:W-:Y:S02]  /*7f50*/  FADD R133, R127, R133 ;  /* 0x000000857f857221 */ /* 0x000fe40000000000 */
[----:B------:R-:W-:-:S05]  /*7f60*/  FADD R138, R43, R138 ;  /* 0x0000008a2b8a7221 */ /* 0x000fca0000000000 */
[----:B------:R-:W2:Y:S01]  /*7f70*/  MUFU.EX2 R12, R34 ;  /* 0x00000022000c7308 */ /* 0x000ea20000000800 */
[----:B------:R-:W-:Y:S02]  /*7f80*/  FADD R133, R124, R133 ;  /* 0x000000857c857221 */ /* 0x000fe40000000000 */
[----:B------:R-:W-:-:S05]  /*7f90*/  FADD R138, R148, R138 ;  /* 0x0000008a948a7221 */ /* 0x000fca0000000000 */
[----:B------:R-:W3:Y:S08]  /*7fa0*/  MUFU.EX2 R13, R13 ;  /* 0x0000000d000d7308 */ /* 0x000ef00000000800 */
[----:B------:R-:W-:Y:S08]  /*7fb0*/  MUFU.EX2 R16, R16 ;  /* 0x0000001000107308 */ /* 0x000ff00000000800 */
[----:B------:R-:W4:Y:S01]  /*7fc0*/  MUFU.EX2 R17, R17 ;  /* 0x0000001100117308 */ /* 0x000f220000000800 */
[----:B------:R-:W-:-:S02]  /*7fd0*/  FADD R133, R123, R133 ;  /* 0x000000857b857221 */ /* 0x000fc40000000000 */
[----:B------:R-:W-:Y:S02]  /*7fe0*/  FADD R138, R149, R138 ;  /* 0x0000008a958a7221 */ /* 0x000fe40000000000 */
[----:B------:R-:W-:Y:S02]  /*7ff0*/  FADD R139, R139, -R0 ;  /* 0x800000008b8b7221 */ /* 0x000fe40000000000 */
[----:B------:R-:W-:Y:S02]  /*8000*/  FADD R29, R29, -R2 ;  /* 0x800000021d1d7221 */ /* 0x000fe40000000000 */
[----:B------:R-:W-:Y:S02]  /*8010*/  FADD R133, R120, R133 ;  /* 0x0000008578857221 */ /* 0x000fe40000000000 */
[----:B------:R-:W-:Y:S01]  /*8020*/  FADD R138, R150, R138 ;  /* 0x0000008a968a7221 */ /* 0x000fe20000000000 */
[----:B-1----:R-:W-:Y:S01]  /*8030*/  HMMA.16816.F32 R112, R48, R52, R112 ;  /* 0x000000343070723c */ /* 0x002fe20000001870 */
[----:B------:R-:W-:-:S02]  /*8040*/  FMUL R35, R139, 1.4426950216293334961 ;  /* 0x3fb8aa3b8b237820 */ /* 0x000fc40000400000 */
[----:B------:R-:W-:Y:S02]  /*8050*/  FMUL R29, R29, 1.4426950216293334961 ;  /* 0x3fb8aa3b1d1d7820 */ /* 0x000fe40000400000 */
[----:B------:R-:W-:Y:S02]  /*8060*/  FADD R137, R137, -R0 ;  /* 0x8000000089897221 */ /* 0x000fe40000000000 */
[----:B------:R-:W-:Y:S01]  /*8070*/  FADD R133, R80, R133 ;  /* 0x0000008550857221 */ /* 0x000fe20000000000 */
[----:B------:R-:W-:Y:S01]  /*8080*/  HMMA.16816.F32 R104, R48, R56, R104 ;  /* 0x000000383068723c */ /* 0x000fe20000001868 */
[----:B------:R-:W-:Y:S01]  /*8090*/  FADD R138, R151, R138 ;  /* 0x0000008a978a7221 */ /* 0x000fe20000000000 */
[----:B------:R1:W-:Y:S01]  /*80a0*/  MUFU.EX2 R34, R29 ;  /* 0x0000001d00227308 */ /* 0x0003e20000000800 */
[----:B------:R-:W-:-:S05]  /*80b0*/  FMUL R137, R137, 1.4426950216293334961 ;  /* 0x3fb8aa3b89897820 */ /* 0x000fca0000400000 */
[----:B------:R-:W-:Y:S01]  /*80c0*/  HMMA.16816.F32 R92, R48, R60, R92 ;  /* 0x0000003c305c723c */ /* 0x000fe2000000185c */
[----:B0-----:R-:W-:Y:S01]  /*80d0*/  FADD R133, R81, R133 ;  /* 0x0000008551857221 */ /* 0x001fe20000000000 */
[----:B------:R-:W0:Y:S01]  /*80e0*/  MUFU.EX2 R35, R35 ;  /* 0x0000002300237308 */ /* 0x000e220000000800 */
[----:B-1----:R-:W-:-:S05]  /*80f0*/  FADD R29, R23, -R0 ;  /* 0x80000000171d7221 */ /* 0x002fca0000000000 */
[----:B------:R-:W-:Y:S01]  /*8100*/  HMMA.16816.F32 R84, R48, R64, R84 ;  /* 0x000000403054723c */ /* 0x000fe20000001854 */
[----:B--2---:R-:W-:-:S07]  /*8110*/  FADD R138, R12, R138 ;  /* 0x0000008a0c8a7221 */ /* 0x004fce0000000000 */
[C---:B-----5:R-:W-:Y:S08]  /*8120*/  HMMA.16816.F32 R76, R48.reuse, R68, R76 ;  /* 0x00000044304c723c */ /* 0x060ff0000000184c */
[----:B------:R-:W-:Y:S07]  /*8130*/  HMMA.16816.F32 R100, R48, R72, R100 ;  /* 0x000000483064723c */ /* 0x000fee0000001864 */
[----:B------:R-:W-:-:S02]  /*8140*/  F2FP.PACK_AB R48, R108, R81 ;  /* 0x000000516c30723e */ /* 0x000fc400000000ff */
[----:B---3--:R-:W-:Y:S01]  /*8150*/  F2FP.PACK_AB R49, R13, R12 ;  /* 0x0000000c0d31723e */ /* 0x008fe200000000ff */
[----:B------:R-:W1:Y:S01]  /*8160*/  MUFU.EX2 R21, R21 ;  /* 0x0000001500157308 */ /* 0x000e620000000800 */
[----:B------:R-:W-:Y:S01]  /*8170*/  F2FP.PACK_AB R50, R109, R11 ;  /* 0x0000000b6d32723e */ /* 0x000fe200000000ff */
[----:B------:R-:W-:Y:S01]  /*8180*/  FMUL R29, R29, 1.4426950216293334961 ;  /* 0x3fb8aa3b1d1d7820 */ /* 0x000fe20000400000 */
[----:B----4-:R-:W-:Y:S01]  /*8190*/  F2FP.PACK_AB R51, R17, R16 ;  /* 0x000000101133723e */ /* 0x010fe200000000ff */
[----:B------:R-:W-:Y:S01]  /*81a0*/  FADD R133, R108, R133 ;  /* 0x000000856c857221 */ /* 0x000fe20000000000 */
[----:B------:R-:W-:Y:S01]  /*81b0*/  LDSM.16.M88.4 R80, [R152+0x3880] ;  /* 0x003880009850783b */ /* 0x000fe20000000200 */
[----:B------:R-:W-:Y:S02]  /*81c0*/  FADD R138, R13, R138 ;  /* 0x0000008a0d8a7221 */ /* 0x000fe40000000000 */
[----:B------:R-:W2:Y:S02]  /*81d0*/  MUFU.EX2 R23, R137 ;  /* 0x0000008900177308 */ /* 0x000ea40000000800 */
[----:B------:R-:W-:Y:S01]  /*81e0*/  HMMA.16816.F32 R88, R48, R14, R88 ;  /* 0x0000000e3058723c */ /* 0x000fe20000001858 */
[----:B------:R-:W-:-:S02]  /*81f0*/  FADD R28, R28, -R0 ;  /* 0x800000001c1c7221 */ /* 0x000fc40000000000 */
[----:B------:R-:W-:-:S04]  /*8200*/  FADD R133, R11, R133 ;  /* 0x000000850b857221 */ /* 0x000fc80000000000 */
[----:B------:R-:W-:Y:S02]  /*8210*/  FADD R14, R24, -R0 ;  /* 0x80000000180e7221 */ /* 0x000fe40000000000 */
[----:B------:R3:W4:Y:S01]  /*8220*/  MUFU.EX2 R24, R29 ;  /* 0x0000001d00187308 */ /* 0x0007220000000800 */
[----:B------:R-:W-:Y:S02]  /*8230*/  FADD R12, R16, R138 ;  /* 0x0000008a100c7221 */ /* 0x000fe40000000000 */
[----:B------:R-:W-:Y:S02]  /*8240*/  FMUL R14, R14, 1.4426950216293334961 ;  /* 0x3fb8aa3b0e0e7820 */ /* 0x000fe40000400000 */
[----:B------:R-:W-:Y:S02]  /*8250*/  FMUL R33, R33, 1.4426950216293334961 ;  /* 0x3fb8aa3b21217820 */ /* 0x000fe40000400000 */
[----:B------:R-:W-:Y:S02]  /*8260*/  FADD R26, R26, -R2 ;  /* 0x800000021a1a7221 */ /* 0x000fe40000000000 */
[----:B------:R-:W-:-:S02]  /*8270*/  FMUL R11, R28, 1.4426950216293334961 ;  /* 0x3fb8aa3b1c0b7820 */ /* 0x000fc40000400000 */
[----:B------:R-:W-:Y:S01]  /*8280*/  FADD R38, R30, -R0 ;  /* 0x800000001e267221 */ /* 0x000fe20000000000 */
[----:B------:R-:W5:Y:S01]  /*8290*/  MUFU.EX2 R39, R14 ;  /* 0x0000000e00277308 */ /* 0x000f620000000800 */
[----:B------:R-:W-:Y:S02]  /*82a0*/  FADD R109, R109, R133 ;  /* 0x000000856d6d7221 */ /* 0x000fe40000000000 */
[----:B------:R-:W-:Y:S02]  /*82b0*/  FADD R12, R17, R12 ;  /* 0x0000000c110c7221 */ /* 0x000fe40000000000 */
[----:B------:R-:W-:Y:S02]  /*82c0*/  FMUL R26, R26, 1.4426950216293334961 ;  /* 0x3fb8aa3b1a1a7820 */ /* 0x000fe40000400000 */
[----:B------:R-:W-:Y:S02]  /*82d0*/  FADD R27, R27, -R2 ;  /* 0x800000021b1b7221 */ /* 0x000fe40000000000 */
[----:B------:R-:W-:Y:S01]  /*82e0*/  FMUL R38, R38, 1.4426950216293334961 ;  /* 0x3fb8aa3b26267820 */ /* 0x000fe20000400000 */
[----:B------:R-:W2:Y:S01]  /*82f0*/  MUFU.EX2 R33, R33 ;  /* 0x0000002100217308 */ /* 0x000ea20000000800 */
[----:B------:R-:W-:-:S02]  /*8300*/  FADD R13, R31, -R0 ;  /* 0x800000001f0d7221 */ /* 0x000fc40000000000 */
[----:B------:R-:W-:Y:S02]  /*8310*/  FADD R40, R20, R109 ;  /* 0x0000006d14287221 */ /* 0x000fe40000000000 */
[----:B------:R-:W-:Y:S01]  /*8320*/  FADD R36, R32, -R0 ;  /* 0x8000000020247221 */ /* 0x000fe20000000000 */
[----:B------:R-:W-:Y:S01]  /*8330*/  HMMA.16816.F32 R112, R48, R54, R112 ;  /* 0x000000363070723c */ /* 0x000fe20000001870 */
[----:B0-----:R-:W-:Y:S01]  /*8340*/  FADD R12, R35, R12 ;  /* 0x0000000c230c7221 */ /* 0x001fe20000000000 */
[----:B------:R-:W0:Y:S01]  /*8350*/  MUFU.EX2 R11, R11 ;  /* 0x0000000b000b7308 */ /* 0x000e220000000800 */
[----:B------:R-:W-:Y:S01]  /*8360*/  FMUL R27, R27, 1.4426950216293334961 ;  /* 0x3fb8aa3b1b1b7820 */ /* 0x000fe20000400000 */
[----:B---3--:R-:W-:Y:S01]  /*8370*/  LDSM.16.M88.4 R28, [R152+0x1880] ;  /* 0x00188000981c783b */ /* 0x008fe20000000200 */
[----:B------:R-:W-:Y:S02]  /*8380*/  FMUL R13, R13, 1.4426950216293334961 ;  /* 0x3fb8aa3b0d0d7820 */ /* 0x000fe40000400000 */
[----:B-1----:R-:W-:-:S03]  /*8390*/  FADD R40, R21, R40 ;  /* 0x0000002815287221 */ /* 0x002fc60000000000 */
[----:B------:R-:W1:Y:S01]  /*83a0*/  MUFU.EX2 R26, R26 ;  /* 0x0000001a001a7308 */ /* 0x000e620000000800 */
[----:B--2---:R-:W-:-:S07]  /*83b0*/  FADD R42, R23, R12 ;  /* 0x0000000c172a7221 */ /* 0x004fce0000000000 */
[----:B------:R-:W2:Y:S01]  /*83c0*/  MUFU.EX2 R38, R38 ;  /* 0x0000002600267308 */ /* 0x000ea20000000800 */
[----:B------:R-:W-:Y:S01]  /*83d0*/  FMUL R36, R36, 1.4426950216293334961 ;  /* 0x3fb8aa3b24247820 */ /* 0x000fe20000400000 */
[C---:B------:R-:W-:Y:S01]  /*83e0*/  HMMA.16816.F32 R104, R48.reuse, R58, R104 ;  /* 0x0000003a3068723c */ /* 0x040fe20000001868 */
[----:B------:R-:W-:Y:S01]  /*83f0*/  FADD R40, R22, R40 ;  /* 0x0000002816287221 */ /* 0x000fe20000000000 */
[----:B------:R-:W-:Y:S01]  /*8400*/  F2FP.PACK_AB R20, R21, R20 ;  /* 0x000000141514723e */ /* 0x000fe200000000ff */
[----:B----4-:R-:W-:Y:S01]  /*8410*/  FADD R42, R24, R42 ;  /* 0x0000002a182a7221 */ /* 0x010fe20000000000 */
[----:B------:R-:W-:Y:S02]  /*8420*/  LDSM.16.M88.4 R56, [R152+0x880] ;  /* 0x000880009838783b */ /* 0x000fe40000000200 */
[----:B------:R-:W3:Y:S01]  /*8430*/  MUFU.EX2 R27, R27 ;  /* 0x0000001b001b7308 */ /* 0x000ee20000000800 */
[----:B------:R-:W-:Y:S01]  /*8440*/  FADD R40, R25, R40 ;  /* 0x0000002819287221 */ /* 0x000fe20000000000 */
[C---:B------:R-:W-:Y:S01]  /*8450*/  HMMA.16816.F32 R96, R48.reuse, R18, R96 ;  /* 0x000000123060723c */ /* 0x040fe20000001860 */
[----:B-----5:R-:W-:Y:S01]  /*8460*/  FADD R42, R39, R42 ;  /* 0x0000002a272a7221 */ /* 0x020fe20000000000 */
[----:B------:R-:W-:Y:S04]  /*8470*/  LDSM.16.M88.4 R52, [R152+0x1080] ;  /* 0x001080009834783b */ /* 0x000fe80000000200 */
[----:B------:R4:W5:Y:S01]  /*8480*/  MUFU.EX2 R32, R13 ;  /* 0x0000000d00207308 */ /* 0x0009620000000800 */
[----:B------:R-:W-:Y:S01]  /*8490*/  FADD R40, R33, R40 ;  /* 0x0000002821287221 */ /* 0x000fe20000000000 */
[C---:B------:R-:W-:Y:S01]  /*84a0*/  HMMA.16816.F32 R92, R48.reuse, R62, R92 ;  /* 0x0000003e305c723c */ /* 0x040fe2000000185c */
[----:B0-----:R-:W-:Y:S01]  /*84b0*/  FADD R42, R11, R42 ;  /* 0x0000002a0b2a7221 */ /* 0x001fe20000000000 */
[----:B------:R-:W-:Y:S04]  /*84c0*/  LDSM.16.M88.4 R60, [R152+0x80] ;  /* 0x00008000983c783b */ /* 0x000fe80000000200 */
[----:B------:R-:W0:Y:S01]  /*84d0*/  MUFU.EX2 R36, R36 ;  /* 0x0000002400247308 */ /* 0x000e220000000800 */
[----:B-1----:R-:W-:Y:S01]  /*84e0*/  FADD R40, R26, R40 ;  /* 0x000000281a287221 */ /* 0x002fe20000000000 */
[----:B----4-:R-:W-:Y:S01]  /*84f0*/  LDSM.16.M88.4 R12, [R152+0x3080] ;  /* 0x00308000980c783b */ /* 0x010fe20000000200 */
[----:B--2---:R-:W-:Y:S01]  /*8500*/  FADD R42, R38, R42 ;  /* 0x0000002a262a7221 */ /* 0x004fe20000000000 */
[----:B------:R-:W-:Y:S01]  /*8510*/  HMMA.16816.F32 R64, R48, R66, R84 ;  /* 0x000000423040723c */ /* 0x000fe20000001854 */
[----:B------:R-:W-:Y:S01]  /*8520*/  F2FP.PACK_AB R21, R23, R35 ;  /* 0x000000231715723e */ /* 0x000fe200000000ff */
[----:B------:R-:W-:Y:S01]  /*8530*/  LDSM.16.M88.4 R16, [R152+0x2080] ;  /* 0x002080009810783b */ /* 0x000fe20000000200 */
[----:B---3--:R-:W-:-:S02]  /*8540*/  FADD R40, R27, R40 ;  /* 0x000000281b287221 */ /* 0x008fc40000000000 */
[----:B-----5:R-:W-:Y:S01]  /*8550*/  FADD R35, R32, R42 ;  /* 0x0000002a20237221 */ /* 0x020fe20000000000 */
[----:B------:R-:W-:Y:S01]  /*8560*/  LDSM.16.M88.4 R84, [R152+0x2880] ;  /* 0x002880009854783b */ /* 0x000fe20000000200 */
[----:B------:R-:W-:Y:S01]  /*8570*/  FADD R40, R34, R40 ;  /* 0x0000002822287221 */ /* 0x000fe20000000000 */
[----:B------:R-:W-:Y:S01]  /*8580*/  F2FP.PACK_AB R23, R39, R24 ;  /* 0x000000182717723e */ /* 0x000fe200000000ff */
[----:B0-----:R-:W-:-:S03]  /*8590*/  FADD R35, R36, R35 ;  /* 0x0000002324237221 */ /* 0x001fc60000000000 */
[----:B------:R-:W0:Y:S04]  /*85a0*/  SHFL.BFLY PT, R39, R40, 0x2, 0x1f ;  /* 0x0c401f0028277f89 */ /* 0x000e2800000e0000 */
[----:B------:R-:W1:Y:S01]  /*85b0*/  SHFL.BFLY PT, R42, R35, 0x2, 0x1f ;  /* 0x0c401f00232a7f89 */ /* 0x000e6200000e0000 */
[C---:B------:R-:W-:Y:S03]  /*85c0*/  HMMA.16816.F32 R76, R48.reuse, R70, R76 ;  /* 0x00000046304c723c */ /* 0x040fe6000000184c */
[----:B------:R-:W2:Y:S05]  /*85d0*/  S2R R43, SR_CTAID.X ;  /* 0x00000000002b7919 */ /* 0x000eaa0000002500 */
[----:B------:R-:W-:Y:S01]  /*85e0*/  HMMA.16816.F32 R100, R48, R74, R100 ;  /* 0x0000004a3064723c */ /* 0x000fe20000001864 */
[----:B------:R-:W-:-:S02]  /*85f0*/  F2FP.PACK_AB R22, R25, R22 ;  /* 0x000000161916723e */ /* 0x000fc400000000ff */
[----:B------:R-:W-:Y:S01]  /*8600*/  F2FP.PACK_AB R25, R38, R11 ;  /* 0x0000000b2619723e */ /* 0x000fe200000000ff */
[----:B0-----:R-:W-:Y:S02]  /*8610*/  FADD R39, R40, R39 ;  /* 0x0000002728277221 */ /* 0x001fe40000000000 */
[----:B-1----:R-:W-:-:S10]  /*8620*/  FADD R42, R35, R42 ;  /* 0x0000002a232a7221 */ /* 0x002fd40000000000 */
[C---:B------:R-:W-:Y:S01]  /*8630*/  HMMA.16816.F32 R76, R20.reuse, R12, R76 ;  /* 0x0000000c144c723c */ /* 0x040fe2000000184c */
[----:B------:R-:W0:Y:S04]  /*8640*/  SHFL.BFLY PT, R11, R39, 0x1, 0x1f ;  /* 0x0c201f00270b7f89 */ /* 0x000e2800000e0000 */
[----:B------:R-:W1:Y:S03]  /*8650*/  SHFL.BFLY PT, R12, R42, 0x1, 0x1f ;  /* 0x0c201f002a0c7f89 */ /* 0x000e6600000e0000 */
[----:B------:R-:W-:Y:S01]  /*8660*/  HMMA.16816.F32 R112, R20, R60, R112 ;  /* 0x0000003c1470723c */ /* 0x000fe20000001870 */
[----:B--2---:R-:W-:Y:S01]  /*8670*/  IMAD.SHL.U32 R43, R43, 0x40, RZ ;  /* 0x000000402b2b7824 */ /* 0x004fe200078e00ff */
[----:B------:R-:W-:-:S06]  /*8680*/  UIADD3 UR4, UR4, 0x80, URZ ;  /* 0x0000008004047890 */ /* 0x000fcc000fffe03f */
[C---:B------:R-:W-:Y:S08]  /*8690*/  HMMA.16816.F32 R104, R20.reuse, R56, R104 ;  /* 0x000000381468723c */ /* 0x040ff00000001868 */
[C---:B------:R-:W-:Y:S08]  /*86a0*/  HMMA.16816.F32 R88, R20.reuse, R52, R88 ;  /* 0x000000341458723c */ /* 0x040ff00000001858 */
[C---:B------:R-:W-:Y:S08]  /*86b0*/  HMMA.16816.F32 R96, R20.reuse, R28, R96 ;  /* 0x0000001c1460723c */ /* 0x040ff00000001860 */
[C---:B------:R-:W-:Y:S08]  /*86c0*/  HMMA.16816.F32 R92, R20.reuse, R16, R92 ;  /* 0x00000010145c723c */ /* 0x040ff0000000185c */
[C---:B------:R-:W-:Y:S08]  /*86d0*/  HMMA.16816.F32 R64, R20.reuse, R84, R64 ;  /* 0x000000541440723c */ /* 0x040ff00000001840 */
[----:B------:R-:W-:Y:S01]  /*86e0*/  HMMA.16816.F32 R100, R20, R80, R100 ;  /* 0x000000501464723c */ /* 0x000fe20000001864 */
[----:B------:R-:W-:-:S04]  /*86f0*/  IADD3 R43, R43, 0x40, RZ ;  /* 0x000000402b2b7810 */ /* 0x000fc80007ffe0ff */
[----:B------:R-:W-:Y:S02]  /*8700*/  ISETP.LE.AND P0, PT, R43, UR4, PT ;  /* 0x000000042b007c0c */ /* 0x000fe4000bf03270 */
[----:B------:R-:W-:Y:S02]  /*8710*/  F2FP.PACK_AB R24, R26, R33 ;  /* 0x000000211a18723e */ /* 0x000fe400000000ff */
[----:B------:R-:W-:Y:S02]  /*8720*/  F2FP.PACK_AB R26, R34, R27 ;  /* 0x0000001b221a723e */ /* 0x000fe400000000ff */
[----:B------:R-:W-:Y:S01]  /*8730*/  F2FP.PACK_AB R27, R36, R32 ;  /* 0x00000020241b723e */ /* 0x000fe200000000ff */
[----:B0-----:R-:W-:Y:S01]  /*8740*/  FADD R11, R39, R11 ;  /* 0x0000000b270b7221 */ /* 0x001fe20000000000 */
[----:B------:R-:W-:Y:S01]  /*8750*/  MOV R13, 0x80 ;  /* 0x00000080000d7802 */ /* 0x000fe20000000f00 */
[----:B-1----:R-:W-:-:S04]  /*8760*/  FADD R12, R42, R12 ;  /* 0x0000000c2a0c7221 */ /* 0x002fc80000000000 */
[----:B------:R-:W-:Y:S01]  /*8770*/  HMMA.16816.F32 R112, R24, R62, R112 ;  /* 0x0000003e1870723c */ /* 0x000fe20000001870 */
[C---:B------:R-:W-:Y:S02]  /*8780*/  IMAD R4, R13.reuse, c[0x0][0x1b4], R4 ;  /* 0x00006d000d047a24 */ /* 0x040fe400078e0204 */
[----:B------:R-:W-:Y:S02]  /*8790*/  IMAD R8, R13, c[0x0][0x1a4], R8 ;  /* 0x000069000d087a24 */ /* 0x000fe400078e0208 */
[----:B------:R-:W-:-:S03]  /*87a0*/  FFMA R147, R37, R147, R11 ;  /* 0x0000009325937223 */ /* 0x000fc6000000000b */
[----:B------:R-:W-:Y:S01]  /*87b0*/  HMMA.16816.F32 R104, R24, R58, R104 ;  /* 0x0000003a1868723c */ /* 0x000fe20000001868 */
[----:B------:R-:W-:Y:S02]  /*87c0*/  FFMA R146, R41, R146, R12 ;  /* 0x0000009229927223 */ /* 0x000fe4000000000c */
[----:B------:R-:W-:Y:S02]  /*87d0*/  IMAD.MOV.U32 R109, RZ, RZ, R2 ;  /* 0x000000ffff6d7224 */ /* 0x000fe400078e0002 */
[----:B------:R-:W-:-:S03]  /*87e0*/  IMAD.MOV.U32 R121, RZ, RZ, R0 ;  /* 0x000000ffff797224 */ /* 0x000fc600078e0000 */
[C---:B------:R-:W-:Y:S08]  /*87f0*/  HMMA.16816.F32 R88, R24.reuse, R54, R88 ;  /* 0x000000361858723c */ /* 0x040ff00000001858 */
[C---:B------:R-:W-:Y:S08]  /*8800*/  HMMA.16816.F32 R96, R24.reuse, R30, R96 ;  /* 0x0000001e1860723c */ /* 0x040ff00000001860 */
[C---:B------:R-:W-:Y:S08]  /*8810*/  HMMA.16816.F32 R92, R24.reuse, R18, R92 ;  /* 0x00000012185c723c */ /* 0x040ff0000000185c */
[C---:B------:R-:W-:Y:S08]  /*8820*/  HMMA.16816.F32 R84, R24.reuse, R86, R64 ;  /* 0x000000561854723c */ /* 0x040ff00000001840 */
[C---:B------:R-:W-:Y:S08]  /*8830*/  HMMA.16816.F32 R76, R24.reuse, R14, R76 ;  /* 0x0000000e184c723c */ /* 0x040ff0000000184c */
[----:B------:R-:W-:Y:S01]  /*8840*/  HMMA.16816.F32 R80, R24, R82, R100 ;  /* 0x000000521850723c */ /* 0x000fe20000001864 */
[----:B------:R-:W-:Y:S01]  /*8850*/  @P0 CALL.REL.NOINC `(.L_x_0) ;  /* 0x0000001000000944 */ /* 0x000fe20003c00000 */
[----:B------:R-:W-:Y:S06]  /*8860*/  BRA `(.L_x_1) ;  /* 0xffffa89000007947 */ /* 0x000fec000383ffff */
.L_x_0:
[----:B------:R-:W-:-:S04]  /*8870*/  NOP ;  /* 0x0000000000007918 */ /* 0x000fc80000000000 */
[----:B------:R-:W0:Y:S01]  /*8880*/  S2R R102, SR_TID.X ;  /* 0x0000000000667919 */ /* 0x000e220000002100 */
[----:B------:R-:W-:-:S02]  /*8890*/  FSETP.GEU.AND P2, PT, R147, 1.175494350822287508e-38, PT ;  /* 0x008000009300780b */ /* 0x000fc40003f4e000 */
[C---:B------:R-:W-:Y:S01]  /*88a0*/  FSETP.GEU.AND P3, PT, R146.reuse, 1.175494350822287508e-38, PT ;  /* 0x008000009200780b */ /* 0x040fe20003f6e000 */
[----:B------:R-:W1:Y:S01]  /*88b0*/  S2R R4, SR_TID.X ;  /* 0x0000000000047919 */ /* 0x000e620000002100 */
[----:B------:R-:W-:-:S03]  /*88c0*/  FSETP.GT.AND P1, PT, |R146|, 8.50705917302346158658e+37, PT ;  /* 0x7e8000009200780b */ /* 0x000fc60003f24200 */
[----:B------:R-:W2:Y:S04]  /*88d0*/  S2R R101, SR_CTAID.Y ;  /* 0x0000000000657919 */ /* 0x000ea80000002600 */
[----:B------:R-:W3:Y:S04]  /*88e0*/  S2R R15, SR_TID.X ;  /* 0x00000000000f7919 */ /* 0x000ee80000002100 */
[----:B------:R-:W4:Y:S02]  /*88f0*/  S2R R100, SR_CTAID.X ;  /* 0x0000000000647919 */ /* 0x000f240000002500 */
[----:B------:R-:W-:-:S02]  /*8900*/  @P1 FMUL R83, R83, 0.25 ;  /* 0x3e80000053531820 */ /* 0x000fc40000400000 */
[----:B------:R-:W-:Y:S01]  /*8910*/  @P1 FMUL R82, R82, 0.25 ;  /* 0x3e80000052521820 */ /* 0x000fe20000400000 */
[----:B------:R-:W5:Y:S01]  /*8920*/  S2R R54, SR_TID.X ;  /* 0x0000000000367919 */ /* 0x000f620000002100 */
[----:B------:R-:W-:Y:S01]  /*8930*/  @P1 FMUL R79, R79, 0.25 ;  /* 0x3e8000004f4f1820 */ /* 0x000fe20000400000 */
[C---:B0-----:R-:W-:Y:S01]  /*8940*/  LOP3.LUT R3, R102.reuse, 0x1c, RZ, 0xc0, !PT ;  /* 0x0000001c66037812 */ /* 0x041fe200078ec0ff */
[C---:B------:R-:W-:Y:S01]  /*8950*/  IMAD.SHL.U32 R8, R102.reuse, 0x8, RZ ;  /* 0x0000000866087824 */ /* 0x040fe200078e00ff */
[----:B------:R-:W-:Y:S01]  /*8960*/  SHF.R.U32.HI R13, RZ, 0x1, R102 ;  /* 0x00000001ff0d7819 */ /* 0x000fe20000011666 */
[----:B------:R-:W-:Y:S01]  /*8970*/  IMAD.SHL.U32 R11, R102, 0x4, RZ ;  /* 0x00000004660b7824 */ /* 0x000fe200078e00ff */
[----:B-1----:R-:W-:Y:S01]  /*8980*/  LOP3.LUT R4, R4, 0x60, RZ, 0xc0, !PT ;  /* 0x0000006004047812 */ /* 0x002fe200078ec0ff */
[----:B------:R-:W-:Y:S01]  /*8990*/  IMAD.SHL.U32 R7, R102, 0x100, RZ ;  /* 0x0000010066077824 */ /* 0x000fe200078e00ff */
[----:B------:R-:W-:Y:S01]  /*89a0*/  LOP3.LUT R9, R8, 0x38, RZ, 0xc0, !PT ;  /* 0x0000003808097812 */ /* 0x000fe200078ec0ff */
[----:B------:R-:W-:Y:S01]  /*89b0*/  @P1 FMUL R78, R78, 0.25 ;  /* 0x3e8000004e4e1820 */ /* 0x000fe20000400000 */
[----:B------:R-:W-:Y:S01]  /*89c0*/  LOP3.LUT R12, R11, 0xc0, RZ, 0xc0, !PT ;  /* 0x000000c00b0c7812 */ /* 0x000fe200078ec0ff */
[----:B------:R-:W-:Y:S01]  /*89d0*/  IMAD R14, R4, 0x2, R3 ;  /* 0x00000002040e7824 */ /* 0x000fe200078e0203 */
[----:B------:R-:W-:Y:S01]  /*89e0*/  LOP3.LUT R13, R13, 0x4, RZ, 0xc0, !PT ;  /* 0x000000040d0d7812 */ /* 0x000fe200078ec0ff */
[----:B------:R-:W-:Y:S01]  /*89f0*/  FMUL R3, R147, 8388608 ;  /* 0x4b00000093037820 */ /* 0x000fe20000400000 */
[----:B---3--:R-:W-:Y:S01]  /*8a00*/  LOP3.LUT R15, R15, 0x3, RZ, 0xc0, !PT ;  /* 0x000000030f0f7812 */ /* 0x008fe200078ec0ff */
[----:B------:R-:W-:Y:S01]  /*8a10*/  FMUL R4, R146, 8388608 ;  /* 0x4b00000092047820 */ /* 0x000fe20000400000 */
[----:B------:R-:W-:Y:S01]  /*8a20*/  BAR.SYNC.DEFER_BLOCKING 0x0 ;  /* 0x0000000000007b1d */ /* 0x000fe20000010000 */
[----:B--2---:R-:W-:Y:S01]  /*8a30*/  IMAD R6, R101, c[0x0][0x1c0], RZ ;  /* 0x0000700065067a24 */ /* 0x004fe200078e02ff */
[----:B------:R-:W-:Y:S01]  /*8a40*/  FSEL R58, R3, R147, !P2 ;  /* 0x00000093033a7208 */ /* 0x000fe20005000000 */
[----:B----4-:R-:W-:Y:S01]  /*8a50*/  IMAD.SHL.U32 R100, R100, 0x40, RZ ;  /* 0x0000004064647824 */ /* 0x010fe200078e00ff */
[----:B------:R-:W-:Y:S01]  /*8a60*/  FSEL R57, R4, R146, !P3 ;  /* 0x0000009204397208 */ /* 0x000fe20005800000 */
[----:B------:R-:W-:Y:S01]  /*8a70*/  IMAD.SHL.U32 R20, R6, 0x2, RZ ;  /* 0x0000000206147824 */ /* 0x000fe200078e00ff */
[----:B------:R-:W-:Y:S01]  /*8a80*/  IADD3 R3, R58, -0x3f3504f3, RZ ;  /* 0xc0cafb0d3a037810 */ /* 0x000fe20007ffe0ff */
[----:B------:R-:W-:Y:S01]  /*8a90*/  IMAD.HI R21, R6, 0x2, RZ ;  /* 0x0000000206157827 */ /* 0x000fe200078e02ff */
[----:B------:R-:W-:-:S02]  /*8aa0*/  LOP3.LUT R4, R7, 0x1800, RZ, 0xc0, !PT ;  /* 0x0000180007047812 */ /* 0x000fc400078ec0ff */
[----:B------:R-:W-:Y:S01]  /*8ab0*/  LOP3.LUT R5, R3, 0xff800000, RZ, 0xc0, !PT ;  /* 0xff80000003057812 */ /* 0x000fe200078ec0ff */
[----:B------:R-:W-:Y:S01]  /*8ac0*/  @P1 FMUL R87, R87, 0.25 ;  /* 0x3e80000057571820 */ /* 0x000fe20000400000 */
[----:B------:R-:W-:Y:S01]  /*8ad0*/  IADD3 R3, R57, -0x3f3504f3, RZ ;  /* 0xc0cafb0d39037810 */ /* 0x000fe20007ffe0ff */
[----:B------:R-:W-:Y:S01]  /*8ae0*/  @P1 FMUL R86, R86, 0.25 ;  /* 0x3e80000056561820 */ /* 0x000fe20000400000 */
[----:B------:R-:W-:Y:S01]  /*8af0*/  FSEL R6, RZ, -23, P3 ;  /* 0xc1b80000ff067808 */ /* 0x000fe20001800000 */
[----:B------:R-:W-:Y:S01]  /*8b00*/  @P1 FMUL R95, R95, 0.25 ;  /* 0x3e8000005f5f1820 */ /* 0x000fe20000400000 */
[----:B------:R-:W-:Y:S01]  /*8b10*/  LOP3.LUT R8, R3, 0xff800000, RZ, 0xc0, !PT ;  /* 0xff80000003087812 */ /* 0x000fe200078ec0ff */
[----:B------:R-:W-:Y:S01]  /*8b20*/  @P1 FMUL R94, R94, 0.25 ;  /* 0x3e8000005e5e1820 */ /* 0x000fe20000400000 */
[----:B------:R-:W-:Y:S01]  /*8b30*/  IADD3 R3, R13, R9, R12 ;  /* 0x000000090d037210 */ /* 0x000fe20007ffe00c */
[----:B------:R-:W-:Y:S01]  /*8b40*/  IMAD R12, R15, 0x20, R4 ;  /* 0x000000200f0c7824 */ /* 0x000fe200078e0204 */
[----:B------:R-:W0:Y:S01]  /*8b50*/  I2F R9, R8 ;  /* 0x0000000800097306 */ /* 0x000e220000201400 */
[----:B------:R-:W-:Y:S01]  /*8b60*/  FSETP.GEU.AND P3, PT, |R146|, 1.175494350822287508e-38, PT ;  /* 0x008000009200780b */ /* 0x000fe20003f6e200 */
[----:B------:R-:W1:Y:S01]  /*8b70*/  S2R R15, SR_TID.X ;  /* 0x00000000000f7919 */ /* 0x000e620000002100 */
[----:B------:R-:W-:Y:S01]  /*8b80*/  SHF.L.U32 R4, R102, 0xa, RZ ;  /* 0x0000000a66047819 */ /* 0x000fe200000006ff */
[----:B------:R-:W-:Y:S01]  /*8b90*/  @P1 FMUL R146, R146, 0.25 ;  /* 0x3e80000092921820 */ /* 0x000fe20000400000 */
[----:B------:R-:W-:Y:S01]  /*8ba0*/  LOP3.LUT R100, R100, 0x3f, R102, 0xf8, !PT ;  /* 0x0000003f64647812 */ /* 0x000fe200078ef866 */
[----:B------:R-:W-:Y:S01]  /*8bb0*/  @P1 FMUL R99, R99, 0.25 ;  /* 0x3e80000063631820 */ /* 0x000fe20000400000 */
[----:B------:R-:W-:Y:S01]  /*8bc0*/  LOP3.LUT R13, R4, 0x1800, RZ, 0xc0, !PT ;  /* 0x00001800040d7812 */ /* 0x000fe200078ec0ff */
[----:B------:R-:W-:Y:S01]  /*8bd0*/  @P1 FMUL R98, R98, 0.25 ;  /* 0x3e80000062621820 */ /* 0x000fe20000400000 */
[----:B------:R-:W-:Y:S01]  /*8be0*/  FSEL R4, RZ, -23, P2 ;  /* 0xc1b80000ff047808 */ /* 0x000fe20001000000 */
[----:B------:R-:W-:Y:S01]  /*8bf0*/  @P1 FMUL R91, R91, 0.25 ;  /* 0x3e8000005b5b1820 */ /* 0x000fe20000400000 */
[----:B------:R-:W-:Y:S01]  /*8c00*/  FSETP.GT.AND P2, PT, |R147|, 8.50705917302346158658e+37, PT ;  /* 0x7e8000009300780b */ /* 0x000fe20003f44200 */
[----:B------:R-:W-:Y:S01]  /*8c10*/  @P1 FMUL R90, R90, 0.25 ;  /* 0x3e8000005a5a1820 */ /* 0x000fe20000400000 */
[----:B------:R-:W-:Y:S01]  /*8c20*/  I2F R7, R5 ;  /* 0x0000000500077306 */ /* 0x000fe20000201400 */
[----:B------:R-:W-:Y:S01]  /*8c30*/  @!P3 FMUL R146, R146, 16777216 ;  /* 0x4b8000009292b820 */ /* 0x000fe20000400000 */
[----:B-----5:R-:W-:Y:S01]  /*8c40*/  SHF.R.U32.HI R54, RZ, 0x6, R54 ;  /* 0x00000006ff367819 */ /* 0x020fe20000011636 */
[----:B0-----:R-:W-:Y:S01]  /*8c50*/  FFMA.FTZ R9, R9, 1.1920928955078125e-07, R6 ;  /* 0x3400000009097823 */ /* 0x001fe20000010006 */
[----:B------:R-:W-:Y:S01]  /*8c60*/  LOP3.LUT P0, RZ, R102, 0x40, RZ, 0xc0, !PT ;  /* 0x0000004066ff7812 */ /* 0x000fe2000780c0ff */
[----:B------:R-:W-:Y:S01]  /*8c70*/  @P1 FMUL R107, R107, 0.25 ;  /* 0x3e8000006b6b1820 */ /* 0x000fe20000400000 */
[----:B------:R-:W-:Y:S01]  /*8c80*/  SGXT.U32 R54, R54, 0x1 ;  /* 0x000000013636781a */ /* 0x000fe20000000000 */
[----:B------:R-:W-:Y:S01]  /*8c90*/  @P1 FMUL R106, R106, 0.25 ;  /* 0x3e8000006a6a1820 */ /* 0x000fe20000400000 */
[----:B------:R-:W0:Y:S01]  /*8ca0*/  MUFU.RCP R6, R146 ;  /* 0x0000009200067308 */ /* 0x000e220000001000 */
[----:B------:R-:W-:-:S02]  /*8cb0*/  @P1 FMUL R115, R115, 0.25 ;  /* 0x3e80000073731820 */ /* 0x000fc40000400000 */
[----:B------:R-:W-:Y:S01]  /*8cc0*/  @P1 FMUL R114, R114, 0.25 ;  /* 0x3e80000072721820 */ /* 0x000fe20000400000 */
[----:B------:R-:W-:Y:S01]  /*8cd0*/  FSETP.GEU.AND P1, PT, |R147|, 1.175494350822287508e-38, PT ;  /* 0x008000009300780b */ /* 0x000fe20003f2e200 */
[----:B------:R-:W-:Y:S01]  /*8ce0*/  IMAD R10, R100, c[0x0][0x1c4], RZ ;  /* 0x00007100640a7a24 */ /* 0x000fe200078e02ff */
[----:B-1----:R-:W-:Y:S01]  /*8cf0*/  LOP3.LUT R15, R15, 0x7f, RZ, 0xc0, !PT ;  /* 0x0000007f0f0f7812 */ /* 0x002fe200078ec0ff */
[----:B------:R-:W-:Y:S02]  /*8d00*/  @P2 FMUL R147, R147, 0.25 ;  /* 0x3e80000093932820 */ /* 0x000fe40000400000 */
[C---:B------:R-:W-:Y:S02]  /*8d10*/  IMAD.SHL.U32 R11, R10.reuse, 0x2, RZ ;  /* 0x000000020a0b7824 */ /* 0x040fe400078e00ff */
[----:B------:R-:W-:-:S03]  /*8d20*/  IMAD.HI R10, R10, 0x2, RZ ;  /* 0x000000020a0a7827 */ /* 0x000fc600078e02ff */
[----:B------:R-:W-:Y:S01]  /*8d30*/  IADD3 R20, P4, P5, R11, c[0x0][0x178], R20 ;  /* 0x00005e000b147a10 */ /* 0x000fe20007d9e014 */
[----:B------:R-:W-:Y:S02]  /*8d40*/  IMAD.SHL.U32 R11, R14, 0x4, RZ ;  /* 0x000000040e0b7824 */ /* 0x000fe400078e00ff */
[----:B------:R-:W-:Y:S01]  /*8d50*/  @!P3 FMUL R83, R83, 16777216 ;  /* 0x4b8000005353b820 */ /* 0x000fe20000400000 */
[----:B------:R-:W-:Y:S01]  /*8d60*/  IADD3.X R21, R10, c[0x0][0x17c], R21, P4, P5 ;  /* 0x00005f000a157a10 */ /* 0x000fe200027ea415 */
[----:B------:R-:W-:Y:S01]  /*8d70*/  @!P3 FMUL R82, R82, 16777216 ;  /* 0x4b8000005252b820 */ /* 0x000fe20000400000 */
[----:B------:R-:W-:Y:S01]  /*8d80*/  LOP3.LUT R43, R12, R11, RZ, 0x3c, !PT ;  /* 0x0000000b0c2b7212 */ /* 0x000fe200078e3cff */
[----:B------:R-:W-:Y:S02]  /*8d90*/  @!P3 FMUL R79, R79, 16777216 ;  /* 0x4b8000004f4fb820 */ /* 0x000fe40000400000 */
[----:B------:R-:W-:Y:S02]  /*8da0*/  @!P3 FMUL R78, R78, 16777216 ;  /* 0x4b8000004e4eb820 */ /* 0x000fe40000400000 */
[----:B------:R-:W-:-:S02]  /*8db0*/  @!P3 FMUL R87, R87, 16777216 ;  /* 0x4b8000005757b820 */ /* 0x000fc40000400000 */
[----:B------:R-:W-:Y:S02]  /*8dc0*/  @!P3 FMUL R86, R86, 16777216 ;  /* 0x4b8000005656b820 */ /* 0x000fe40000400000 */
[----:B------:R-:W-:Y:S02]  /*8dd0*/  @!P3 FMUL R95, R95, 16777216 ;  /* 0x4b8000005f5fb820 */ /* 0x000fe40000400000 */
[----:B------:R-:W-:Y:S02]  /*8de0*/  @!P3 FMUL R94, R94, 16777216 ;  /* 0x4b8000005e5eb820 */ /* 0x000fe40000400000 */
[----:B------:R-:W-:Y:S02]  /*8df0*/  @!P3 FMUL R99, R99, 16777216 ;  /* 0x4b8000006363b820 */ /* 0x000fe40000400000 */
[----:B------:R-:W-:Y:S02]  /*8e00*/  @!P3 FMUL R98, R98, 16777216 ;  /* 0x4b8000006262b820 */ /* 0x000fe40000400000 */
[----:B------:R-:W-:-:S02]  /*8e10*/  @!P3 FMUL R91, R91, 16777216 ;  /* 0x4b8000005b5bb820 */ /* 0x000fc40000400000 */
[----:B------:R-:W-:Y:S02]  /*8e20*/  @!P3 FMUL R90, R90, 16777216 ;  /* 0x4b8000005a5ab820 */ /* 0x000fe40000400000 */
[----:B------:R-:W-:Y:S02]  /*8e30*/  @!P3 FMUL R107, R107, 16777216 ;  /* 0x4b8000006b6bb820 */ /* 0x000fe40000400000 */
[----:B------:R-:W-:Y:S02]  /*8e40*/  @!P3 FMUL R106, R106, 16777216 ;  /* 0x4b8000006a6ab820 */ /* 0x000fe40000400000 */
[----:B------:R-:W-:Y:S02]  /*8e50*/  @!P3 FMUL R115, R115, 16777216 ;  /* 0x4b8000007373b820 */ /* 0x000fe40000400000 */
[----:B------:R-:W-:Y:S01]  /*8e60*/  @!P3 FMUL R114, R114, 16777216 ;  /* 0x4b8000007272b820 */ /* 0x000fe20000400000 */
[----:B------:R-:W-:Y:S01]  /*8e70*/  ISETP.GE.U32.AND P3, PT, R57, 0x7f800000, PT ;  /* 0x7f8000003900780c */ /* 0x000fe20003f66070 */
[----:B------:R-:W-:-:S02]  /*8e80*/  @!P1 FMUL R147, R147, 16777216 ;  /* 0x4b80000093939820 */ /* 0x000fc40000400000 */
[----:B------:R-:W-:Y:S02]  /*8e90*/  IMAD R56, R15, 0x10, R13 ;  /* 0x000000100f387824 */ /* 0x000fe400078e020d */
[C---:B0-----:R-:W-:Y:S02]  /*8ea0*/  FMUL R10, R6.reuse, R83 ;  /* 0x00000053060a7220 */ /* 0x041fe40000400000 */
[C---:B------:R-:W-:Y:S02]  /*8eb0*/  FMUL R11, R6.reuse, R82 ;  /* 0x00000052060b7220 */ /* 0x040fe40000400000 */
[C---:B------:R-:W-:Y:S02]  /*8ec0*/  FMUL R13, R6.reuse, R79 ;  /* 0x0000004f060d7220 */ /* 0x040fe40000400000 */
[C---:B------:R-:W-:Y:S02]  /*8ed0*/  FMUL R14, R6.reuse, R78 ;  /* 0x0000004e060e7220 */ /* 0x040fe40000400000 */
[----:B------:R-:W-:Y:S01]  /*8ee0*/  FMUL R17, R6, R87 ;  /* 0x0000005706117220 */ /* 0x000fe20000400000 */
[----:B------:R-:W-:Y:S01]  /*8ef0*/  F2FP.PACK_AB R55, R10, R13 ;  /* 0x0000000d0a37723e */ /* 0x000fe200000000ff */
[----:B------:R-:W-:-:S02]  /*8f00*/  FMUL R18, R6, R86 ;  /* 0x0000005606127220 */ /* 0x000fc40000400000 */
[C---:B------:R-:W-:Y:S02]  /*8f10*/  FMUL R24, R6.reuse, R95 ;  /* 0x0000005f06187220 */ /* 0x040fe40000400000 */
[C---:B------:R-:W-:Y:S02]  /*8f20*/  FMUL R23, R6.reuse, R94 ;  /* 0x0000005e06177220 */ /* 0x040fe40000400000 */
[C---:B------:R-:W-:Y:S02]  /*8f30*/  FMUL R27, R6.reuse, R99 ;  /* 0x00000063061b7220 */ /* 0x040fe40000400000 */
[C---:B------:R-:W-:Y:S02]  /*8f40*/  FMUL R28, R6.reuse, R98 ;  /* 0x00000062061c7220 */ /* 0x040fe40000400000 */
[C---:B------:R-:W-:Y:S02]  /*8f50*/  FMUL R32, R6.reuse, R91 ;  /* 0x0000005b06207220 */ /* 0x040fe40000400000 */
[----:B------:R-:W-:-:S02]  /*8f60*/  FMUL R31, R6, R90 ;  /* 0x0000005a061f7220 */ /* 0x000fc40000400000 */
[C---:B------:R-:W-:Y:S01]  /*8f70*/  FMUL R35, R6.reuse, R107 ;  /* 0x0000006b06237220 */ /* 0x040fe20000400000 */
[----:B------:R-:W-:Y:S01]  /*8f80*/  F2FP.PACK_AB R53, R27, R32 ;  /* 0x000000201b35723e */ /* 0x000fe200000000ff */
[C---:B------:R-:W-:Y:S02]  /*8f90*/  FMUL R36, R6.reuse, R106 ;  /* 0x0000006a06247220 */ /* 0x040fe40000400000 */
[C---:B------:R-:W-:Y:S02]  /*8fa0*/  FMUL R40, R6.reuse, R115 ;  /* 0x0000007306287220 */ /* 0x040fe40000400000 */
[----:B------:R-:W-:Y:S02]  /*8fb0*/  FMUL R39, R6, R114 ;  /* 0x0000007206277220 */ /* 0x000fe40000400000 */
[----:B------:R-:W0:Y:S01]  /*8fc0*/  MUFU.RCP R6, R147 ;  /* 0x0000009300067308 */ /* 0x000e220000001000 */
[----:B------:R-:W-:Y:S01]  /*8fd0*/  @P2 FMUL R85, R85, 0.25 ;  /* 0x3e80000055552820 */ /* 0x000fe20000400000 */
[----:B------:R-:W-:Y:S01]  /*8fe0*/  F2FP.PACK_AB R52, R35, R40 ;  /* 0x000000282334723e */ /* 0x000fe200000000ff */
[----:B------:R-:W-:Y:S01]  /*8ff0*/  @P2 FMUL R93, R93, 0.25 ;  /* 0x3e8000005d5d2820 */ /* 0x000fe20000400000 */
[----:B------:R-:W-:Y:S01]  /*9000*/  F2FP.PACK_AB R36, R36, R39 ;  /* 0x000000272424723e */ /* 0x000fe200000000ff */
[----:B------:R-:W-:Y:S01]  /*9010*/  @!P1 FMUL R85, R85, 16777216 ;  /* 0x4b80000055559820 */ /* 0x000fe20000400000 */
[----:B------:R-:W-:Y:S01]  /*9020*/  F2FP.PACK_AB R39, R11, R14 ;  /* 0x0000000e0b27723e */ /* 0x000fe200000000ff */
[----:B------:R-:W-:-:S02]  /*9030*/  @!P1 FMUL R93, R93, 16777216 ;  /* 0x4b8000005d5d9820 */ /* 0x000fc40000400000 */
[----:B------:R-:W-:Y:S02]  /*9040*/  @P2 FMUL R81, R81, 0.25 ;  /* 0x3e80000051512820 */ /* 0x000fe40000400000 */
[----:B------:R-:W-:Y:S02]  /*9050*/  @P2 FMUL R80, R80, 0.25 ;  /* 0x3e80000050502820 */ /* 0x000fe40000400000 */
[----:B------:R-:W-:Y:S02]  /*9060*/  @P2 FMUL R77, R77, 0.25 ;  /* 0x3e8000004d4d2820 */ /* 0x000fe40000400000 */
[----:B------:R-:W-:Y:S02]  /*9070*/  @P2 FMUL R76, R76, 0.25 ;  /* 0x3e8000004c4c2820 */ /* 0x000fe40000400000 */
[C---:B0-----:R-:W-:Y:S02]  /*9080*/  FMUL R19, R6.reuse, R85 ;  /* 0x0000005506137220 */ /* 0x041fe40000400000 */
[----:B------:R-:W-:-:S02]  /*9090*/  FMUL R26, R6, R93 ;  /* 0x0000005d061a7220 */ /* 0x000fc40000400000 */
[----:B------:R-:W-:Y:S02]  /*90a0*/  @P2 FMUL R84, R84, 0.25 ;  /* 0x3e80000054542820 */ /* 0x000fe40000400000 */
[----:B------:R-:W-:Y:S01]  /*90b0*/  @P2 FMUL R92, R92, 0.25 ;  /* 0x3e8000005c5c2820 */ /* 0x000fe20000400000 */
[----:B------:R-:W-:Y:S01]  /*90c0*/  F2FP.PACK_AB R50, R19, R26 ;  /* 0x0000001a1332723e */ /* 0x000fe200000000ff */
[----:B------:R-:W-:Y:S02]  /*90d0*/  @P2 FMUL R97, R97, 0.25 ;  /* 0x3e80000061612820 */ /* 0x000fe40000400000 */
[----:B------:R-:W-:Y:S02]  /*90e0*/  @P2 FMUL R96, R96, 0.25 ;  /* 0x3e80000060602820 */ /* 0x000fe40000400000 */
[----:B------:R-:W-:Y:S02]  /*90f0*/  @P2 FMUL R89, R89, 0.25 ;  /* 0x3e80000059592820 */ /* 0x000fe40000400000 */
[----:B------:R-:W-:-:S02]  /*9100*/  @P2 FMUL R88, R88, 0.25 ;  /* 0x3e80000058582820 */ /* 0x000fc40000400000 */
[----:B------:R-:W-:Y:S02]  /*9110*/  @P2 FMUL R105, R105, 0.25 ;  /* 0x3e80000069692820 */ /* 0x000fe40000400000 */
[----:B------:R-:W-:Y:S02]  /*9120*/  @P2 FMUL R104, R104, 0.25 ;  /* 0x3e80000068682820 */ /* 0x000fe40000400000 */
[----:B------:R-:W-:Y:S02]  /*9130*/  @P2 FMUL R113, R113, 0.25 ;  /* 0x3e80000071712820 */ /* 0x000fe40000400000 */
[----:B------:R-:W-:Y:S01]  /*9140*/  @P2 FMUL R112, R112, 0.25 ;  /* 0x3e80000070702820 */ /* 0x000fe20000400000 */
[C---:B------:R-:W-:Y:S01]  /*9150*/  ISETP.GE.U32.AND P2, PT, R58.reuse, 0x7f800000, PT ;  /* 0x7f8000003a00780c */ /* 0x040fe20003f46070 */
[----:B------:R-:W-:Y:S02]  /*9160*/  IMAD.IADD R5, R58, 0x1, -R5 ;  /* 0x000000013a057824 */ /* 0x000fe400078e0a05 */
        /* <DEDUP_REMOVED lines=13> */
[----:B------:R-:W-:Y:S01]  /*9240*/  @!P1 FMUL R112, R112, 16777216 ;  /* 0x4b80000070709820 */ /* 0x000fe20000400000 */
[----:B------:R-:W-:Y:S01]  /*9250*/  FSETP.NEU.AND P1, PT, R58, RZ, PT ;  /* 0x000000ff3a00720b */ /* 0x000fe20003f2d000 */
[----:B------:R-:W-:Y:S02]  /*9260*/  IMAD.MOV.U32 R19, RZ, RZ, 0x3dc6b27f ;  /* 0x3dc6b27fff137424 */ /* 0x000fe400078e00ff */
[----:B------:R-:W-:Y:S02]  /*9270*/  FADD R5, R5, -1 ;  /* 0xbf80000005057421 */ /* 0x000fe40000000000 */
[----:B------:R-:W-:Y:S02]  /*9280*/  FFMA.FTZ R4, R7, 1.1920928955078125e-07, R4 ;  /* 0x3400000007047823 */ /* 0x000fe40000010004 */
[C---:B------:R-:W-:Y:S02]  /*9290*/  FMUL R7, R6.reuse, R81 ;  /* 0x0000005106077220 */ /* 0x040fe40000400000 */
[----:B------:R-:W-:-:S02]  /*92a0*/  FMUL R12, R6, R80 ;  /* 0x00000050060c7220 */ /* 0x000fc40000400000 */
[C---:B------:R-:W-:Y:S02]  /*92b0*/  FMUL R16, R6.reuse, R77 ;  /* 0x0000004d06107220 */ /* 0x040fe40000400000 */
[C---:B------:R-:W-:Y:S02]  /*92c0*/  FMUL R15, R6.reuse, R76 ;  /* 0x0000004c060f7220 */ /* 0x040fe40000400000 */
[C---:B------:R-:W-:Y:S01]  /*92d0*/  FMUL R22, R6.reuse, R84 ;  /* 0x0000005406167220 */ /* 0x040fe20000400000 */
[----:B------:R-:W-:Y:S01]  /*92e0*/  F2FP.PACK_AB R51, R7, R16 ;  /* 0x000000100733723e */ /* 0x000fe200000000ff */
[----:B------:R-:W-:Y:S01]  /*92f0*/  FMUL R29, R6, R97 ;  /* 0x00000061061d7220 */ /* 0x000fe20000400000 */
[----:B------:R-:W-:Y:S01]  /*9300*/  F2FP.PACK_AB R47, R12, R15 ;  /* 0x0000000f0c2f723e */ /* 0x000fe200000000ff */
[C---:B------:R-:W-:Y:S02]  /*9310*/  FMUL R30, R6.reuse, R96 ;  /* 0x00000060061e7220 */ /* 0x040fe40000400000 */
[----:B------:R-:W-:-:S02]  /*9320*/  FMUL R37, R6, R105 ;  /* 0x0000006906257220 */ /* 0x000fc40000400000 */
[C---:B------:R-:W-:Y:S02]  /*9330*/  FMUL R38, R6.reuse, R104 ;  /* 0x0000006806267220 */ /* 0x040fe40000400000 */
[C---:B------:R-:W-:Y:S02]  /*9340*/  FMUL R41, R6.reuse, R112 ;  /* 0x0000007006297220 */ /* 0x040fe40000400000 */
[C---:B------:R-:W-:Y:S02]  /*9350*/  FMUL R42, R6.reuse, R113 ;  /* 0x00000071062a7220 */ /* 0x040fe40000400000 */
[----:B------:R-:W-:Y:S01]  /*9360*/  FMUL R33, R6, R88 ;  /* 0x0000005806217220 */ /* 0x000fe20000400000 */
[----:B------:R-:W-:Y:S01]  /*9370*/  F2FP.PACK_AB R44, R38, R41 ;  /* 0x00000029262c723e */ /* 0x000fe200000000ff */
[C---:B------:R-:W-:Y:S01]  /*9380*/  FMUL R34, R6.reuse, R89 ;  /* 0x0000005906227220 */ /* 0x040fe20000400000 */
[----:B------:R-:W-:Y:S01]  /*9390*/  F2FP.PACK_AB R48, R37, R42 ;  /* 0x0000002a2530723e */ /* 0x000fe200000000ff */
[----:B------:R-:W-:Y:S01]  /*93a0*/  FMUL R25, R6, R92 ;  /* 0x0000005c06197220 */ /* 0x000fe20000400000 */
[----:B------:R-:W-:Y:S01]  /*93b0*/  F2FP.PACK_AB R45, R30, R33 ;  /* 0x000000211e2d723e */ /* 0x000fe200000000ff */
[----:B------:R-:W-:Y:S01]  /*93c0*/  FFMA.FTZ R6, R5, R19, -0.16845393180847167969 ;  /* 0xbe2c7f3005067423 */ /* 0x000fe20000010013 */
[----:B------:R-:W-:Y:S01]  /*93d0*/  F2FP.PACK_AB R49, R29, R34 ;  /* 0x000000221d31723e */ /* 0x000fe200000000ff */
[----:B------:R-:W-:Y:S01]  /*93e0*/  IMAD.IADD R8, R57, 0x1, -R8 ;  /* 0x0000000139087824 */ /* 0x000fe200078e0a08 */
[----:B------:R-:W-:Y:S01]  /*93f0*/  F2FP.PACK_AB R46, R22, R25 ;  /* 0x00000019162e723e */ /* 0x000fe200000000ff */
[C---:B------:R-:W-:Y:S01]  /*9400*/  FFMA.FTZ R6, R5.reuse, R6, 0.1716887056827545166 ;  /* 0x3e2fcf2a05067423 */ /* 0x040fe20000010006 */
[----:B------:R-:W-:Y:S01]  /*9410*/  F2FP.PACK_AB R37, R28, R31 ;  /* 0x0000001f1c25723e */ /* 0x000fe200000000ff */
[----:B------:R-:W-:Y:S01]  /*9420*/  FADD R8, R8, -1 ;  /* 0xbf80000008087421 */ /* 0x000fe20000000000 */
[----:B------:R-:W-:Y:S01]  /*9430*/  F2FP.PACK_AB R38, R18, R23 ;  /* 0x000000171226723e */ /* 0x000fe200000000ff */
[----:B------:R-:W-:Y:S01]  /*9440*/  FFMA.FTZ R6, R5, R6, -0.17900948226451873779 ;  /* 0xbe374e4305067423 */ /* 0x000fe20000010006 */
[----:B------:R-:W-:Y:S01]  /*9450*/  STS.128 [R43], R44 ;  /* 0x0000002c2b007388 */ /* 0x000fe20000000c00 */
[----:B------:R-:W-:-:S02]  /*9460*/  FFMA.FTZ R7, R8, R19, -0.16845393180847167969 ;  /* 0xbe2c7f3008077423 */ /* 0x000fc40000010013 */
[----:B------:R-:W-:Y:S01]  /*9470*/  FFMA.FTZ R6, R5, R6, 0.20512372255325317383 ;  /* 0x3e520bf405067423 */ /* 0x000fe20000010006 */
[----:B------:R0:W-:Y:S01]  /*9480*/  STS.128 [R43+0x400], R48 ;  /* 0x000400302b007388 */ /* 0x0001e20000000c00 */
[----:B------:R-:W-:Y:S01]  /*9490*/  IMAD R12, R54, c[0x0][0x1c8], RZ ;  /* 0x00007200360c7a24 */ /* 0x000fe200078e02ff */
[----:B------:R-:W-:Y:S01]  /*94a0*/  F2FP.PACK_AB R54, R17, R24 ;  /* 0x000000181136723e */ /* 0x000fe200000000ff */
[----:B------:R-:W-:Y:S01]  /*94b0*/  IMAD.MOV.U32 R86, RZ, RZ, c[0x0][0x1c8] ;  /* 0x00007200ff567624 */ /* 0x000fe200078e00ff */
[----:B------:R1:W-:Y:S01]  /*94c0*/  STS.128 [R43+0x80], R36 ;  /* 0x000080242b007388 */ /* 0x0003e20000000c00 */
[----:B------:R-:W-:Y:S02]  /*94d0*/  FFMA.FTZ R6, R5, R6, -0.24046532809734344482 ;  /* 0xbe763c8b05067423 */ /* 0x000fe40000010006 */
[----:B------:R-:W-:Y:S01]  /*94e0*/  FFMA.FTZ R7, R8, R7, 0.1716887056827545166 ;  /* 0x3e2fcf2a08077423 */ /* 0x000fe20000010007 */
[----:B------:R2:W-:Y:S01]  /*94f0*/  STS.128 [R43+0x480], R52 ;  /* 0x000480342b007388 */ /* 0x0005e20000000c00 */
[----:B------:R-:W-:-:S02]  /*9500*/  IMAD R15, R86, 0x2, R12 ;  /* 0x00000002560f7824 */ /* 0x000fc400078e020c */
[----:B------:R-:W-:Y:S02]  /*9510*/  FFMA.FTZ R6, R5, R6, 0.28857114911079406738 ;  /* 0x3e93bf9905067423 */ /* 0x000fe40000010006 */
[----:B------:R-:W-:Y:S01]  /*9520*/  FFMA.FTZ R7, R8, R7, -0.17900948226451873779 ;  /* 0xbe374e4308077423 */ /* 0x000fe20000010007 */
[----:B------:R-:W-:Y:S01]  /*9530*/  BAR.SYNC.DEFER_BLOCKING 0x0 ;  /* 0x0000000000007b1d */ /* 0x000fe20000010000 */
[----:B------:R-:W-:Y:S01]  /*9540*/  IMAD R11, R86, 0x2, R15 ;  /* 0x00000002560b7824 */ /* 0x000fe200078e020f */
[----:B------:R-:W-:Y:S01]  /*9550*/  LEA R24, P4, R15, R20, 0x1 ;  /* 0x000000140f187211 */ /* 0x000fe200078808ff */
[----:B------:R-:W-:Y:S01]  /*9560*/  FFMA.FTZ R6, R5, R6, -0.36067417263984680176 ;  /* 0xbeb8aa4905067423 */ /* 0x000fe20000010006 */
[----:B0-----:R-:W-:Y:S01]  /*9570*/  LOP3.LUT R48, R56, 0x20, RZ, 0x3c, !PT ;  /* 0x0000002038307812 */ /* 0x001fe200078e3cff */
[----:B------:R-:W-:Y:S01]  /*9580*/  FFMA.FTZ R7, R8, R7, 0.20512372255325317383 ;  /* 0x3e520bf408077423 */ /* 0x000fe20000010007 */
[----:B------:R-:W-:Y:S01]  /*9590*/  LEA R26, P5, R11, R20, 0x1 ;  /* 0x000000140b1a7211 */ /* 0x000fe200078a08ff */
[----:B------:R-:W-:Y:S01]  /*95a0*/  IMAD R10, R86, 0x2, R11 ;  /* 0x00000002560a7824 */ /* 0x000fe200078e020b */
[-C--:B------:R-:W-:Y:S01]  /*95b0*/  LEA.HI.X.SX32 R25, R15, R21.reuse, 0x1, P4 ;  /* 0x000000150f197211 */ /* 0x080fe200020f0eff */
[----:B------:R-:W-:Y:S01]  /*95c0*/  FFMA.FTZ R6, R5, R6, 0.48089820146560668945 ;  /* 0x3ef6384a05067423 */ /* 0x000fe20000010006 */
[----:B------:R-:W-:Y:S01]  /*95d0*/  LEA.HI.X.SX32 R27, R11, R21, 0x1, P5 ;  /* 0x000000150b1b7211 */ /* 0x000fe200028f0eff */
[----:B------:R-:W-:-:S02]  /*95e0*/  FFMA.FTZ R7, R8, R7, -0.24046532809734344482 ;  /* 0xbe763c8b08077423 */ /* 0x000fc40000010007 */
[----:B------:R-:W-:Y:S02]  /*95f0*/  IMAD R13, R86, 0x2, R10 ;  /* 0x00000002560d7824 */ /* 0x000fe400078e020a */
[C---:B------:R-:W-:Y:S02]  /*9600*/  FFMA.FTZ R6, R5.reuse, R6, -0.72134751081466674805 ;  /* 0xbf38aa3b05067423 */ /* 0x040fe40000010006 */
[----:B------:R-:W-:Y:S01]  /*9610*/  FFMA.FTZ R7, R8, R7, 0.28857114911079406738 ;  /* 0x3e93bf9908077423 */ /* 0x000fe20000010007 */
[----:B------:R-:W-:Y:S01]  /*9620*/  LEA R14, R86, R13, 0x1 ;  /* 0x0000000d560e7211 */ /* 0x000fe200078e08ff */
[C---:B------:R-:W-:Y:S02]  /*9630*/  FMUL R6, R5.reuse, R6 ;  /* 0x0000000605067220 */ /* 0x040fe40000400000 */
[----:B------:R-:W-:Y:S01]  /*9640*/  FFMA.FTZ R7, R8, R7, -0.36067417263984680176 ;  /* 0xbeb8aa4908077423 */ /* 0x000fe20000010007 */
[----:B------:R-:W-:Y:S01]  /*9650*/  LEA R32, P4, R14, R20, 0x1 ;  /* 0x000000140e207211 */ /* 0x000fe200078808ff */
[----:B------:R-:W-:-:S02]  /*9660*/  FMUL R6, R5, R6 ;  /* 0x0000000605067220 */ /* 0x000fc40000400000 */
[----:B------:R-:W-:Y:S01]  /*9670*/  IMAD R16, R86, 0x2, R14 ;  /* 0x0000000256107824 */ /* 0x000fe200078e020e */
[----:B------:R-:W-:Y:S01]  /*9680*/  LEA.HI.X.SX32 R33, R14, R21, 0x1, P4 ;  /* 0x000000150e217211 */ /* 0x000fe200020f0eff */
[----:B------:R-:W-:Y:S02]  /*9690*/  FFMA.FTZ R7, R8, R7, 0.48089820146560668945 ;  /* 0x3ef6384a08077423 */ /* 0x000fe40000010007 */
[----:B------:R-:W-:Y:S01]  /*96a0*/  FFMA.FTZ R5, R5, 1.4426950216293334961, R6 ;  /* 0x3fb8aa3b05057823 */ /* 0x000fe20000010006 */
[----:B------:R-:W-:Y:S01]  /*96b0*/  LEA R34, P5, R16, R20, 0x1 ;  /* 0x0000001410227211 */ /* 0x000fe200078a08ff */
[----:B------:R-:W-:Y:S02]  /*96c0*/  IMAD R6, R86, 0x2, R16 ;  /* 0x0000000256067824 */ /* 0x000fe400078e0210 */
[----:B------:R-:W-:Y:S01]  /*96d0*/  FFMA.FTZ R7, R8, R7, -0.72134751081466674805 ;  /* 0xbf38aa3b08077423 */ /* 0x000fe20000010007 */
[----:B------:R-:W-:Y:S01]  /*96e0*/  LEA.HI.X.SX32 R35, R16, R21, 0x1, P5 ;  /* 0x0000001510237211 */ /* 0x000fe200028f0eff */
[----:B------:R-:W-:Y:S01]  /*96f0*/  FADD R84, R4, R5 ;  /* 0x0000000504547221 */ /* 0x000fe20000000000 */
[----:B------:R-:W0:Y:S01]  /*9700*/  LDS.128 R16, [R56] ;  /* 0x0000000038107984 */ /* 0x000e220000000c00 */
[----:B------:R-:W-:-:S02]  /*9710*/  IMAD R4, R86, 0x2, R6 ;  /* 0x0000000256047824 */ /* 0x000fc400078e0206 */
[----:B------:R-:W-:Y:S02]  /*9720*/  FMUL R7, R8, R7 ;  /* 0x0000000708077220 */ /* 0x000fe40000400000 */
[----:B------:R-:W-:Y:S01]  /*9730*/  IMAD R41, R86, 0x2, R4 ;  /* 0x0000000256297824 */ /* 0x000fe200078e0204 */
[----:B-1----:R-:W-:Y:S01]  /*9740*/  LEA R38, P4, R4, R20, 0x1 ;  /* 0x0000001404267211 */ /* 0x002fe200078808ff */
[----:B------:R-:W-:Y:S02]  /*9750*/  FMUL R7, R8, R7 ;  /* 0x0000000708077220 */ /* 0x000fe40000400000 */
[----:B--2---:R-:W-:Y:S01]  /*9760*/  IMAD R43, R86, 0x2, R41 ;  /* 0x00000002562b7824 */ /* 0x004fe200078e0229 */
[----:B------:R-:W-:Y:S01]  /*9770*/  LEA.HI.X.SX32 R39, R4, R21, 0x1, P4 ;  /* 0x0000001504277211 */ /* 0x000fe200020f0eff */
[----:B------:R-:W-:Y:S02]  /*9780*/  FFMA.FTZ R8, R8, 1.4426950216293334961, R7 ;  /* 0x3fb8aa3b08087823 */ /* 0x000fe40000010007 */
[----:B------:R-:W-:-:S02]  /*9790*/  IMAD R45, R86, 0x2, R43 ;  /* 0x00000002562d7824 */ /* 0x000fc400078e022b */
[----:B------:R-:W-:Y:S02]  /*97a0*/  FADD R85, R9, R8 ;  /* 0x0000000809557221 */ /* 0x000fe40000000000 */
[----:B------:R-:W-:Y:S01]  /*97b0*/  @P3 IMAD.MOV.U32 R8, RZ, RZ, 0x7f800000 ;  /* 0x7f800000ff083424 */ /* 0x000fe200078e00ff */
[----:B------:R-:W-:Y:S01]  /*97c0*/  LEA R44, P4, R45, R20, 0x1 ;  /* 0x000000142d2c7211 */ /* 0x000fe200078808ff */
[----:B------:R-:W-:Y:S02]  /*97d0*/  IMAD R47, R86, 0x2, R45 ;  /* 0x00000002562f7824 */ /* 0x000fe400078e022d */
[----:B------:R-:W-:Y:S01]  /*97e0*/  @P3 FFMA.FTZ R85, R57, R8, +INF ;  /* 0x7f80000039553423 */ /* 0x000fe20000010008 */
[-C--:B------:R-:W-:Y:S01]  /*97f0*/  LEA R22, P3, R12, R20.reuse, 0x1 ;  /* 0x000000140c167211 */ /* 0x080fe200078608ff */
[----:B------:R-:W-:Y:S01]  /*9800*/  IMAD R49, R86, 0x2, R47 ;  /* 0x0000000256317824 */ /* 0x000fe200078e022f */
[----:B------:R-:W-:Y:S01]  /*9810*/  LOP3.LUT R8, R56, 0x40, RZ, 0x3c, !PT ;  /* 0x0000004038087812 */ /* 0x000fe200078e3cff */
[----:B------:R-:W-:Y:S01]  /*9820*/  @P2 IMAD.MOV.U32 R5, RZ, RZ, 0x7f800000 ;  /* 0x7f800000ff052424 */ /* 0x000fe200078e00ff */
[----:B------:R-:W-:Y:S01]  /*9830*/  LEA.HI.X.SX32 R23, R12, R21, 0x1, P3 ;  /* 0x000000150c177211 */ /* 0x000fe200018f0eff */
[----:B------:R-:W-:Y:S01]  /*9840*/  IMAD.SHL.U32 R87, R102, 0x2, RZ ;  /* 0x0000000266577824 */ /* 0x000fe200078e00ff */
[----:B------:R-:W-:Y:S01]  /*9850*/  LEA R28, P3, R10, R20, 0x1 ;  /* 0x000000140a1c7211 */ /* 0x000fe200078608ff */
[----:B------:R-:W-:Y:S01]  /*9860*/  @P2 FFMA.FTZ R84, R58, R5, +INF ;  /* 0x7f8000003a542423 */ /* 0x000fe20000010005 */
[----:B------:R-:W-:-:S02]  /*9870*/  LEA R51, R86, R49, 0x1 ;  /* 0x0000003156337211 */ /* 0x000fc400078e08ff */
[-C--:B------:R-:W-:Y:S02]  /*9880*/  LEA.HI.X.SX32 R29, R10, R21.reuse, 0x1, P3 ;  /* 0x000000150a1d7211 */ /* 0x080fe400018f0eff */
[CC--:B------:R-:W-:Y:S01]  /*9890*/  LEA R30, P3, R13.reuse, R20.reuse, 0x1 ;  /* 0x000000140d1e7211 */ /* 0x0c0fe200078608ff */
[----:B------:R-:W-:Y:S01]  /*98a0*/  IMAD R53, R86, 0x2, R51 ;  /* 0x0000000256357824 */ /* 0x000fe200078e0233 */
[----:B------:R-:W-:Y:S01]  /*98b0*/  LOP3.LUT R5, R56, 0x60, RZ, 0x3c, !PT ;  /* 0x0000006038057812 */ /* 0x000fe200078e3cff */
[----:B------:R-:W-:Y:S01]  /*98c0*/  LDS.128 R8, [R8] ;  /* 0x0000000008087984 */ /* 0x000fe20000000c00 */
[-C--:B------:R-:W-:Y:S01]  /*98d0*/  LEA.HI.X.SX32 R31, R13, R21.reuse, 0x1, P3 ;  /* 0x000000150d1f7211 */ /* 0x080fe200018f0eff */
[----:B------:R-:W-:Y:S01]  /*98e0*/  IMAD R55, R86, 0x2, R53 ;  /* 0x0000000256377824 */ /* 0x000fe200078e0235 */
[-C--:B------:R-:W-:Y:S01]  /*98f0*/  LEA R36, P3, R6, R20.reuse, 0x1 ;  /* 0x0000001406247211 */ /* 0x080fe200078608ff */
[----:B------:R1:W2:Y:S01]  /*9900*/  LDS.128 R12, [R48] ;  /* 0x00000000300c7984 */ /* 0x0002a20000000c00 */
[----:B------:R-:W-:Y:S01]  /*9910*/  FSETP.NEU.AND P2, PT, R57, RZ, PT ;  /* 0x000000ff3900720b */ /* 0x000fe20003f4d000 */
[----:B------:R-:W-:Y:S01]  /*9920*/  IMAD R57, R86, 0x2, R55 ;  /* 0x0000000256397824 */ /* 0x000fe200078e0237 */
[-C--:B------:R-:W-:Y:S01]  /*9930*/  LEA.HI.X.SX32 R37, R6, R21.reuse, 0x1, P3 ;  /* 0x0000001506257211 */ /* 0x080fe200018f0eff */
[----:B0-----:R0:W-:Y:S01]  /*9940*/  STG.E.U16 [R22.64], R16 ;  /* 0x0000001016007986 */ /* 0x0011e2000c101506 */
[-C--:B------:R-:W-:Y:S01]  /*9950*/  LEA R40, P3, R41, R20.reuse, 0x1 ;  /* 0x0000001429287211 */ /* 0x080fe200078608ff */
[C---:B------:R-:W-:Y:S01]  /*9960*/  IMAD R59, R86.reuse, 0x2, R57 ;  /* 0x00000002563b7824 */ /* 0x040fe200078e0239 */
[-C--:B------:R-:W-:Y:S01]  /*9970*/  LEA R46, P5, R47, R20.reuse, 0x1 ;  /* 0x000000142f2e7211 */ /* 0x080fe200078a08ff */
[----:B------:R-:W3:Y:S01]  /*9980*/  LDS.128 R4, [R5] ;  /* 0x0000000005047984 */ /* 0x000ee20000000c00 */
[----:B------:R-:W-:Y:S01]  /*9990*/  LEA.HI.X.SX32 R41, R41, R21, 0x1, P3 ;  /* 0x0000001529297211 */ /* 0x000fe200018f0eff */
[----:B------:R-:W-:Y:S01]  /*99a0*/  IMAD R61, R86, 0x2, R59 ;  /* 0x00000002563d7824 */ /* 0x000fe200078e023b */
[----:B------:R-:W-:-:S02]  /*99b0*/  LEA R42, P3, R43, R20, 0x1 ;  /* 0x000000142b2a7211 */ /* 0x000fc400078608ff */
[-C--:B------:R-:W-:Y:S01]  /*99c0*/  LEA.HI.X.SX32 R45, R45, R21.reuse, 0x1, P4 ;  /* 0x000000152d2d7211 */ /* 0x080fe200020f0eff */
[C---:B------:R-:W-:Y:S01]  /*99d0*/  IMAD R63, R86.reuse, 0x2, R61 ;  /* 0x00000002563f7824 */ /* 0x040fe200078e023d */
[-C--:B------:R-:W-:Y:S02]  /*99e0*/  LEA.HI.X.SX32 R43, R43, R21.reuse, 0x1, P3 ;  /* 0x000000152b2b7211 */ /* 0x080fe400018f0eff */
[-C--:B-1----:R-:W-:Y:S01]  /*99f0*/  LEA R48, P3, R49, R20.reuse, 0x1 ;  /* 0x0000001431307211 */ /* 0x082fe200078608ff */
[C---:B------:R-:W-:Y:S01]  /*9a00*/  IMAD R65, R86.reuse, 0x2, R63 ;  /* 0x0000000256417824 */ /* 0x040fe200078e023f */
[----:B------:R-:W-:Y:S02]  /*9a10*/  LEA.HI.X.SX32 R47, R47, R21, 0x1, P5 ;  /* 0x000000152f2f7211 */ /* 0x000fe400028f0eff */
[-C--:B------:R-:W-:Y:S01]  /*9a20*/  LEA R50, P4, R51, R20.reuse, 0x1 ;  /* 0x0000001433327211 */ /* 0x080fe200078808ff */
[----:B------:R-:W-:Y:S01]  /*9a30*/  IMAD R67, R86, 0x2, R65 ;  /* 0x0000000256437824 */ /* 0x000fe200078e0241 */
[----:B------:R-:W-:-:S02]  /*9a40*/  LEA R52, P5, R53, R20, 0x1 ;  /* 0x0000001435347211 */ /* 0x000fc400078a08ff */
[-C--:B------:R-:W-:Y:S01]  /*9a50*/  LEA.HI.X.SX32 R49, R49, R21.reuse, 0x1, P3 ;  /* 0x0000001531317211 */ /* 0x080fe200018f0eff */
[C---:B------:R-:W-:Y:S01]  /*9a60*/  IMAD R69, R86.reuse, 0x2, R67 ;  /* 0x0000000256457824 */ /* 0x040fe200078e0243 */
[-C--:B------:R-:W-:Y:S02]  /*9a70*/  LEA.HI.X.SX32 R51, R51, R21.reuse, 0x1, P4 ;  /* 0x0000001533337211 */ /* 0x080fe400020f0eff */
[----:B------:R-:W-:Y:S01]  /*9a80*/  LEA R54, P3, R55, R20, 0x1 ;  /* 0x0000001437367211 */ /* 0x000fe200078608ff */
[----:B------:R-:W-:Y:S01]  /*9a90*/  IMAD R71, R86, 0x2, R69 ;  /* 0x0000000256477824 */ /* 0x000fe200078e0245 */
[----:B0-----:R-:W-:Y:S02]  /*9aa0*/  PRMT R23, R16, 0x7632, R23 ;  /* 0x0000763210177816 */ /* 0x001fe40000000017 */
[----:B------:R-:W-:Y:S02]  /*9ab0*/  LEA.HI.X.SX32 R53, R53, R21, 0x1, P5 ;  /* 0x0000001535357211 */ /* 0x000fe400028f0eff */
[----:B------:R-:W-:-:S02]  /*9ac0*/  LEA R73, R86, R71, 0x1 ;  /* 0x0000004756497211 */ /* 0x000fc400078e08ff */
[-C--:B------:R-:W-:Y:S02]  /*9ad0*/  LEA R56, P4, R57, R20.reuse, 0x1 ;  /* 0x0000001439387211 */ /* 0x080fe400078808ff */
[-C--:B------:R-:W-:Y:S01]  /*9ae0*/  LEA R58, P5, R59, R20.reuse, 0x1 ;  /* 0x000000143b3a7211 */ /* 0x080fe200078a08ff */
[C---:B------:R-:W-:Y:S01]  /*9af0*/  IMAD R75, R86.reuse, 0x2, R73 ;  /* 0x00000002564b7824 */ /* 0x040fe200078e0249 */
[----:B--2---:R0:W-:Y:S01]  /*9b00*/  STG.E.U16 [R24.64], R12 ;  /* 0x0000000c18007986 */ /* 0x0041e2000c101506 */
[-C--:B------:R-:W-:Y:S02]  /*9b10*/  LEA.HI.X.SX32 R55, R55, R21.reuse, 0x1, P3 ;  /* 0x0000001537377211 */ /* 0x080fe400018f0eff */
[C---:B------:R-:W-:Y:S01]  /*9b20*/  IMAD R77, R86.reuse, 0x2, R75 ;  /* 0x00000002564d7824 */ /* 0x040fe200078e024b */
[----:B------:R1:W-:Y:S01]  /*9b30*/  STG.E.U16 [R26.64], R8 ;  /* 0x000000081a007986 */ /* 0x0003e2000c101506 */
[-C--:B------:R-:W-:Y:S02]  /*9b40*/  LEA.HI.X.SX32 R57, R57, R21.reuse, 0x1, P4 ;  /* 0x0000001539397211 */ /* 0x080fe400020f0eff */
[-C--:B------:R-:W-:Y:S01]  /*9b50*/  LEA R60, P3, R61, R20.reuse, 0x1 ;  /* 0x000000143d3c7211 */ /* 0x080fe200078608ff */
[----:B---3--:R2:W-:Y:S01]  /*9b60*/  STG.E.U16 [R28.64], R4 ;  /* 0x000000041c007986 */ /* 0x0085e2000c101506 */
[----:B------:R-:W-:Y:S01]  /*9b70*/  LEA.HI.X.SX32 R59, R59, R21, 0x1, P5 ;  /* 0x000000153b3b7211 */ /* 0x000fe200028f0eff */
[----:B------:R-:W-:Y:S01]  /*9b80*/  IMAD R79, R86, 0x2, R77 ;  /* 0x00000002564f7824 */ /* 0x000fe200078e024d */
[-C--:B------:R-:W-:Y:S01]  /*9b90*/  LEA R62, P4, R63, R20.reuse, 0x1 ;  /* 0x000000143f3e7211 */ /* 0x080fe200078808ff */
[----:B------:R3:W-:Y:S01]  /*9ba0*/  STG.E.U16 [R30.64], R23 ;  /* 0x000000171e007986 */ /* 0x0007e2000c101506 */
[----:B0-----:R-:W-:Y:S01]  /*9bb0*/  PRMT R25, R12, 0x7632, R25 ;  /* 0x000076320c197816 */ /* 0x001fe20000000019 */
[----:B------:R-:W-:Y:S01]  /*9bc0*/  IMAD R81, R86, 0x2, R79 ;  /* 0x0000000256517824 */ /* 0x000fe200078e024f */
[----:B------:R-:W-:-:S02]  /*9bd0*/  LEA R64, P5, R65, R20, 0x1 ;  /* 0x0000001441407211 */ /* 0x000fc400078a08ff */
[----:B-1----:R-:W-:Y:S01]  /*9be0*/  PRMT R27, R8, 0x7632, R27 ;  /* 0x00007632081b7816 */ /* 0x002fe2000000001b */
[----:B------:R0:W-:Y:S01]  /*9bf0*/  STG.E.U16 [R32.64], R25 ;  /* 0x0000001920007986 */ /* 0x0001e2000c101506 */
[-C--:B------:R-:W-:Y:S01]  /*9c00*/  LEA.HI.X.SX32 R61, R61, R21.reuse, 0x1, P3 ;  /* 0x000000153d3d7211 */ /* 0x080fe200018f0eff */
[----:B------:R-:W-:Y:S01]  /*9c10*/  IMAD R83, R86, 0x2, R81 ;  /* 0x0000000256537824 */ /* 0x000fe200078e0251 */
[----:B--2---:R-:W-:Y:S01]  /*9c20*/  PRMT R29, R4, 0x7632, R29 ;  /* 0x00007632041d7816 */ /* 0x004fe2000000001d */
[----:B------:R1:W-:Y:S01]  /*9c30*/  STG.E.U16 [R34.64], R27 ;  /* 0x0000001b22007986 */ /* 0x0003e2000c101506 */
[----:B------:R-:W-:Y:S01]  /*9c40*/  PRMT R4, R17, 0x7632, R4 ;  /* 0x0000763211047816 */ /* 0x000fe20000000004 */
[----:B------:R-:W-:Y:S01]  /*9c50*/  IMAD R86, R86, 0x2, R83 ;  /* 0x0000000256567824 */ /* 0x000fe200078e0253 */
[----:B------:R-:W-:Y:S01]  /*9c60*/  PRMT R24, R13, 0x7632, R24 ;  /* 0x000076320d187816 */ /* 0x000fe20000000018 */
[----:B------:R-:W-:Y:S01]  /*9c70*/  STG.E.U16 [R36.64], R29 ;  /* 0x0000001d24007986 */ /* 0x000fe2000c101506 */
[----:B------:R-:W-:-:S02]  /*9c80*/  LEA.HI.X.SX32 R63, R63, R21, 0x1, P4 ;  /* 0x000000153f3f7211 */ /* 0x000fc400020f0eff */
[-C--:B------:R-:W-:Y:S01]  /*9c90*/  LEA R66, P3, R67, R20.reuse, 0x1 ;  /* 0x0000001443427211 */ /* 0x080fe200078608ff */
[----:B------:R2:W-:Y:S01]  /*9ca0*/  STG.E.U16 [R38.64], R17 ;  /* 0x0000001126007986 */ /* 0x0005e2000c101506 */
[----:B------:R-:W-:Y:S02]  /*9cb0*/  PRMT R8, R9, 0x7632, R8 ;  /* 0x0000763209087816 */ /* 0x000fe40000000008 */
[----:B------:R-:W-:Y:S01]  /*9cc0*/  LEA.HI.X.SX32 R65, R65, R21, 0x1, P5 ;  /* 0x0000001541417211 */ /* 0x000fe200028f0eff */
[----:B------:R4:W-:Y:S01]  /*9cd0*/  STG.E.U16 [R40.64], R13 ;  /* 0x0000000d28007986 */ /* 0x0009e2000c101506 */
[-C--:B------:R-:W-:Y:S02]  /*9ce0*/  LEA R68, P4, R69, R20.reuse, 0x1 ;  /* 0x0000001445447211 */ /* 0x080fe400078808ff */
[----:B------:R-:W-:Y:S01]  /*9cf0*/  PRMT R26, R5, 0x7632, R26 ;  /* 0x00007632051a7816 */ /* 0x000fe2000000001a */
[----:B------:R-:W-:Y:S01]  /*9d00*/  STG.E.U16 [R42.64], R9 ;  /* 0x000000092a007986 */ /* 0x000fe2000c101506 */
[----:B------:R-:W-:-:S02]  /*9d10*/  LEA R70, P5, R71, R20, 0x1 ;  /* 0x0000001447467211 */ /* 0x000fc400078a08ff */
[-C--:B------:R-:W-:Y:S01]  /*9d20*/  LEA.HI.X.SX32 R67, R67, R21.reuse, 0x1, P3 ;  /* 0x0000001543437211 */ /* 0x080fe200018f0eff */
[----:B------:R-:W-:Y:S01]  /*9d30*/  STG.E.U16 [R44.64], R5 ;  /* 0x000000052c007986 */ /* 0x000fe2000c101506 */
[-C--:B------:R-:W-:Y:S02]  /*9d40*/  LEA.HI.X.SX32 R69, R69, R21.reuse, 0x1, P4 ;  /* 0x0000001545457211 */ /* 0x080fe400020f0eff */
[-C--:B------:R-:W-:Y:S01]  /*9d50*/  LEA R72, P3, R73, R20.reuse, 0x1 ;  /* 0x0000001449487211 */ /* 0x080fe200078608ff */
[----:B------:R-:W-:Y:S01]  /*9d60*/  STG.E.U16 [R46.64], R4 ;  /* 0x000000042e007986 */ /* 0x000fe2000c101506 */
[----:B------:R-:W-:Y:S02]  /*9d70*/  LEA.HI.X.SX32 R71, R71, R21, 0x1, P5 ;  /* 0x0000001547477211 */ /* 0x000fe400028f0eff */
[----:B------:R-:W-:Y:S01]  /*9d80*/  LEA R74, P4, R75, R20, 0x1 ;  /* 0x000000144b4a7211 */ /* 0x000fe200078808ff */
[----:B------:R-:W-:Y:S01]  /*9d90*/  STG.E.U16 [R48.64], R24 ;  /* 0x0000001830007986 */ /* 0x000fe2000c101506 */
[----:B---3--:R-:W-:-:S02]  /*9da0*/  PRMT R31, R18, 0x7632, R31 ;  /* 0x00007632121f7816 */ /* 0x008fc4000000001f */
[----:B------:R-:W-:Y:S01]  /*9db0*/  LEA R76, P5, R77, R20, 0x1 ;  /* 0x000000144d4c7211 */ /* 0x000fe200078a08ff */
[----:B------:R-:W-:Y:S01]  /*9dc0*/  STG.E.U16 [R50.64], R8 ;  /* 0x0000000832007986 */ /* 0x000fe2000c101506 */
[----:B0-----:R-:W-:Y:S02]  /*9dd0*/  PRMT R32, R14, 0x7632, R32 ;  /* 0x000076320e207816 */ /* 0x001fe40000000020 */
[----:B------:R-:W-:Y:S01]  /*9de0*/  PRMT R33, R10, 0x7632, R33 ;  /* 0x000076320a217816 */ /* 0x000fe20000000021 */
[----:B------:R-:W-:Y:S01]  /*9df0*/  STG.E.U16 [R52.64], R26 ;  /* 0x0000001a34007986 */ /* 0x000fe2000c101506 */
[-C--:B------:R-:W-:Y:S02]  /*9e00*/  LEA.HI.X.SX32 R73, R73, R21.reuse, 0x1, P3 ;  /* 0x0000001549497211 */ /* 0x080fe400018f0eff */
[----:B-1----:R-:W-:Y:S01]  /*9e10*/  PRMT R34, R6, 0x7632, R34 ;  /* 0x0000763206227816 */ /* 0x002fe20000000022 */
[----:B------:R-:W-:Y:S01]  /*9e20*/  STG.E.U16 [R54.64], R18 ;  /* 0x0000001236007986 */ /* 0x000fe2000c101506 */
[----:B------:R-:W-:-:S02]  /*9e30*/  LEA.HI.X.SX32 R75, R75, R21, 0x1, P4 ;  /* 0x000000154b4b7211 */ /* 0x000fc400020f0eff */
[-C--:B------:R-:W-:Y:S01]  /*9e40*/  LEA R78, P3, R79, R20.reuse, 0x1 ;  /* 0x000000144f4e7211 */ /* 0x080fe200078608ff */
[----:B------:R-:W-:Y:S01]  /*9e50*/  STG.E.U16 [R56.64], R14 ;  /* 0x0000000e38007986 */ /* 0x000fe2000c101506 */
[-C--:B------:R-:W-:Y:S02]  /*9e60*/  LEA.HI.X.SX32 R77, R77, R21.reuse, 0x1, P5 ;  /* 0x000000154d4d7211 */ /* 0x080fe400028f0eff */
[-C--:B------:R-:W-:Y:S01]  /*9e70*/  LEA R80, P4, R81, R20.reuse, 0x1 ;  /* 0x0000001451507211 */ /* 0x080fe200078808ff */
[----:B------:R0:W-:Y:S01]  /*9e80*/  STG.E.U16 [R58.64], R10 ;  /* 0x0000000a3a007986 */ /* 0x0001e2000c101506 */
[-C--:B------:R-:W-:Y:S02]  /*9e90*/  LEA R82, P5, R83, R20.reuse, 0x1 ;  /* 0x0000001453527211 */ /* 0x080fe400078a08ff */
[----:B------:R-:W-:Y:S01]  /*9ea0*/  LEA R20, P6, R86, R20, 0x1 ;  /* 0x0000001456147211 */ /* 0x000fe200078c08ff */
[----:B------:R1:W-:Y:S01]  /*9eb0*/  STG.E.U16 [R60.64], R6 ;  /* 0x000000063c007986 */ /* 0x0003e2000c101506 */
[----:B------:R-:W-:-:S02]  /*9ec0*/  LEA.HI.X.SX32 R79, R79, R21, 0x1, P3 ;  /* 0x000000154f4f7211 */ /* 0x000fc400018f0eff */
[----:B--2---:R-:W-:Y:S01]  /*9ed0*/  PRMT R39, R19, 0x7632, R39 ;  /* 0x0000763213277816 */ /* 0x004fe20000000027 */
[----:B------:R1:W-:Y:S01]  /*9ee0*/  STG.E.U16 [R62.64], R31 ;  /* 0x0000001f3e007986 */ /* 0x0003e2000c101506 */
[-C--:B------:R-:W-:Y:S02]  /*9ef0*/  LEA.HI.X.SX32 R81, R81, R21.reuse, 0x1, P4 ;  /* 0x0000001551517211 */ /* 0x080fe400020f0eff */
[----:B----4-:R-:W-:Y:S01]  /*9f00*/  PRMT R40, R15, 0x7632, R40 ;  /* 0x000076320f287816 */ /* 0x010fe20000000028 */
[----:B------:R1:W-:Y:S01]  /*9f10*/  STG.E.U16 [R64.64], R32 ;  /* 0x0000002040007986 */ /* 0x0003e2000c101506 */
[-C--:B------:R-:W-:Y:S02]  /*9f20*/  LEA.HI.X.SX32 R83, R83, R21.reuse, 0x1, P5 ;  /* 0x0000001553537211 */ /* 0x080fe400028f0eff */
[----:B------:R-:W-:Y:S01]  /*9f30*/  PRMT R41, R11, 0x7632, R41 ;  /* 0x000076320b297816 */ /* 0x000fe20000000029 */
[----:B------:R1:W-:Y:S01]  /*9f40*/  STG.E.U16 [R66.64], R33 ;  /* 0x0000002142007986 */ /* 0x0003e2000c101506 */
[----:B------:R-:W-:-:S02]  /*9f50*/  LEA.HI.X.SX32 R21, R86, R21, 0x1, P6 ;  /* 0x0000001556157211 */ /* 0x000fc400030f0eff */
[----:B0-----:R-:W-:Y:S01]  /*9f60*/  PRMT R10, R7, 0x7632, R10 ;  /* 0x00007632070a7816 */ /* 0x001fe2000000000a */
[----:B------:R1:W-:Y:S01]  /*9f70*/  STG.E.U16 [R68.64], R34 ;  /* 0x0000002244007986 */ /* 0x0003e2000c101506 */
[----:B------:R-:W-:Y:S02]  /*9f80*/  FSEL R85, R85, -INF , P2 ;  /* 0xff80000055557808 */ /* 0x000fe40001000000 */
[----:B------:R-:W-:Y:S01]  /*9f90*/  FSEL R5, R84, -INF , P1 ;  /* 0xff80000054057808 */ /* 0x000fe20000800000 */
[----:B------:R1:W-:Y:S02]  /*9fa0*/  STG.E.U16 [R70.64], R19 ;  /* 0x0000001346007986 */ /* 0x0003e4000c101506 */
[----:B------:R-:W-:Y:S01]  /*9fb0*/  FFMA R85, R85, 0.69314718246459960938, R0 ;  /* 0x3f31721855557823 */ /* 0x000fe20000000000 */
[----:B------:R-:W-:Y:S01]  /*9fc0*/  LOP3.LUT R0, R87, 0xf8, RZ, 0xc0, !PT ;  /* 0x000000f857007812 */ /* 0x000fe200078ec0ff */
[----:B------:R1:W-:Y:S01]  /*9fd0*/  STG.E.U16 [R72.64], R15 ;  /* 0x0000000f48007986 */ /* 0x0003e2000c101506 */
[----:B------:R-:W-:-:S03]  /*9fe0*/  FFMA R84, R5, 0.69314718246459960938, R2 ;  /* 0x3f31721805547823 */ /* 0x000fc60000000002 */
[----:B------:R1:W-:Y:S04]  /*9ff0*/  STG.E.U16 [R74.64], R11 ;  /* 0x0000000b4a007986 */ /* 0x0003e8000c101506 */
[----:B------:R1:W-:Y:S04]  /*a000*/  STG.E.U16 [R76.64], R7 ;  /* 0x000000074c007986 */ /* 0x0003e8000c101506 */
[----:B------:R1:W-:Y:S04]  /*a010*/  STG.E.U16 [R78.64], R39 ;  /* 0x000000274e007986 */ /* 0x0003e8000c101506 */
[----:B------:R1:W-:Y:S04]  /*a020*/  STG.E.U16 [R80.64], R40 ;  /* 0x0000002850007986 */ /* 0x0003e8000c101506 */
[----:B------:R1:W-:Y:S04]  /*a030*/  STG.E.U16 [R82.64], R41 ;  /* 0x0000002952007986 */ /* 0x0003e8000c101506 */
[----:B------:R1:W-:Y:S04]  /*a040*/  STG.E.U16 [R20.64], R10 ;  /* 0x0000000a14007986 */ /* 0x0003e8000c101506 */
[----:B------:R-:W-:Y:S06]  /*a050*/  BAR.SYNC.DEFER_BLOCKING 0x0 ;  /* 0x0000000000007b1d */ /* 0x000fec0000010000 */
[----:B------:R1:W-:Y:S04]  /*a060*/  STS.64 [R0], R84 ;  /* 0x0000005400007388 */ /* 0x0003e80000000a00 */
[----:B------:R-:W-:Y:S06]  /*a070*/  BAR.SYNC.DEFER_BLOCKING 0x0 ;  /* 0x0000000000007b1d */ /* 0x000fec0000010000 */
[----:B------:R-:W-:Y:S05]  /*a080*/  @P0 EXIT ;  /* 0x000000000000094d */ /* 0x000fea0003800000 */
[----:B-1----:R-:W0:Y:S01]  /*a090*/  LDS R3, [R3] ;  /* 0x0000000003037984 */ /* 0x002e220000000800 */
[----:B------:R-:W-:-:S02]  /*a0a0*/  IMAD R0, R101, c[0x0][0x1cc], RZ ;  /* 0x0000730065007a24 */ /* 0x000fc400078e02ff */
[----:B------:R-:W-:Y:S02]  /*a0b0*/  IMAD.SHL.U32 R5, R100, 0x4, RZ ;  /* 0x0000000464057824 */ /* 0x000fe400078e00ff */
[----:B------:R-:W-:Y:S02]  /*a0c0*/  IMAD.SHL.U32 R4, R0, 0x4, RZ ;  /* 0x0000000400047824 */ /* 0x000fe400078e00ff */
[----:B------:R-:W-:-:S03]  /*a0d0*/  IMAD.HI R7, R100, 0x4, RZ ;  /* 0x0000000464077827 */ /* 0x000fc600078e02ff */
[----:B------:R-:W-:Y:S01]  /*a0e0*/  IADD3 R4, P0, P1, R5, c[0x0][0x180], R4 ;  /* 0x0000600005047a10 */ /* 0x000fe2000791e004 */
[----:B------:R-:W-:-:S05]  /*a0f0*/  IMAD.HI R0, R0, 0x4, RZ ;  /* 0x0000000400007827 */ /* 0x000fca00078e02ff */
[----:B------:R-:W-:-:S05]  /*a100*/  IADD3.X R5, R7, c[0x0][0x184], R0, P0, P1 ;  /* 0x0000610007057a10 */ /* 0x000fca00007e2400 */
[----:B0-----:R-:W-:Y:S01]  /*a110*/  STG.E [R4.64], R3 ;  /* 0x0000000304007986 */ /* 0x001fe2000c101906 */
[----:B------:R-:W-:Y:S05]  /*a120*/  EXIT ;  /* 0x000000000000794d */ /* 0x000fea0003800000 */
.L_x_2:
[----:B------:R-:W-:-:S00]  /*a130*/  BRA `(.L_x_2) ;  /* 0xfffffff000007947 */ /* 0x000fc0000383ffff */
[----:B------:R-:W-:-:S00]  /*a140*/  NOP ;  /* 0x0000000000007918 */ /* 0x000fc00000000000 */
        /* <DEDUP_REMOVED lines=11> */
.L_x_3:


//--------------------- .nv.global.init           --------------------------
	.section	.nv.global.init,"aw",@progbits
.nv.global.init:
	.type		_$_str,@object
	.size		_$_str,(.L_0 - _$_str)
_$_str:
        /*0000*/ 	.byte	0x5f, 0x5f, 0x43, 0x55, 0x44, 0x41, 0x5f, 0x46, 0x54, 0x5a, 0x00
.L_0:


//--------------------- .nv.shared.attn_fwd       --------------------------
	.section	.nv.shared.attn_fwd,"aw",@nobits
	.sectionflags	@""
	.align	16
